//
// Generated by NVIDIA NVVM Compiler
//
// Compiler Build ID: CL-36424714
// Cuda compilation tools, release 13.0, V13.0.88
// Based on NVVM 20.0.0
//

.version 9.0
.target sm_100
.address_size 64

	// .globl	_Z13computeForcesPdS_S_S_iiiS_d
.func  (.param .b64 func_retval0) __internal_accurate_pow
(
	.param .b64 __internal_accurate_pow_param_0,
	.param .b64 __internal_accurate_pow_param_1
)
;

.visible .entry _Z13computeForcesPdS_S_S_iiiS_d(
	.param .u64 .ptr .align 1 _Z13computeForcesPdS_S_S_iiiS_d_param_0,
	.param .u64 .ptr .align 1 _Z13computeForcesPdS_S_S_iiiS_d_param_1,
	.param .u64 .ptr .align 1 _Z13computeForcesPdS_S_S_iiiS_d_param_2,
	.param .u64 .ptr .align 1 _Z13computeForcesPdS_S_S_iiiS_d_param_3,
	.param .u32 _Z13computeForcesPdS_S_S_iiiS_d_param_4,
	.param .u32 _Z13computeForcesPdS_S_S_iiiS_d_param_5,
	.param .u32 _Z13computeForcesPdS_S_S_iiiS_d_param_6,
	.param .u64 .ptr .align 1 _Z13computeForcesPdS_S_S_iiiS_d_param_7,
	.param .f64 _Z13computeForcesPdS_S_S_iiiS_d_param_8
)
{
	.reg .pred 	%p<33>;
	.reg .b32 	%r<59>;
	.reg .b64 	%rd<31>;
	.reg .b64 	%fd<87>;

	ld.param.u64 	%rd6, [_Z13computeForcesPdS_S_S_iiiS_d_param_0];
	ld.param.u64 	%rd7, [_Z13computeForcesPdS_S_S_iiiS_d_param_1];
	ld.param.u64 	%rd3, [_Z13computeForcesPdS_S_S_iiiS_d_param_2];
	ld.param.u64 	%rd4, [_Z13computeForcesPdS_S_S_iiiS_d_param_3];
	ld.param.u32 	%r8, [_Z13computeForcesPdS_S_S_iiiS_d_param_4];
	cvta.to.global.u64 	%rd1, %rd7;
	cvta.to.global.u64 	%rd2, %rd6;
	mov.u32 	%r11, %ctaid.x;
	mov.u32 	%r12, %ntid.x;
	mov.u32 	%r13, %tid.x;
	mad.lo.s32 	%r1, %r11, %r12, %r13;
	mov.u32 	%r14, %ctaid.y;
	mov.u32 	%r15, %ntid.y;
	mov.u32 	%r16, %tid.y;
	mad.lo.s32 	%r2, %r14, %r15, %r16;
	max.s32 	%r17, %r1, %r2;
	setp.ge.s32 	%p1, %r17, %r8;
	setp.eq.s32 	%p2, %r1, %r2;
	or.pred  	%p3, %p2, %p1;
	@%p3 bra 	$L__BB0_18;
	cvta.to.global.u64 	%rd8, %rd3;
	cvta.to.global.u64 	%rd9, %rd4;
	mul.wide.u32 	%rd10, %r2, 8;
	add.s64 	%rd11, %rd8, %rd10;
	ld.global.f64 	%fd22, [%rd11];
	mul.wide.s32 	%rd12, %r1, 8;
	add.s64 	%rd13, %rd8, %rd12;
	ld.global.f64 	%fd23, [%rd13];
	sub.f64 	%fd1, %fd22, %fd23;
	add.s64 	%rd14, %rd9, %rd10;
	ld.global.f64 	%fd24, [%rd14];
	add.s64 	%rd15, %rd9, %rd12;
	ld.global.f64 	%fd25, [%rd15];
	sub.f64 	%fd2, %fd24, %fd25;
	abs.f64 	%fd26, %fd1;
	abs.f64 	%fd27, %fd2;
	mov.b64 	%rd16, %fd27;
	mov.b64 	%rd17, %fd26;
	min.u64 	%rd18, %rd16, %rd17;
	mov.b64 	%fd28, %rd18;
	max.u64 	%rd19, %rd17, %rd16;
	mov.b64 	%fd29, %rd19;
	{
	.reg .b32 %temp; 
	mov.b64 	{%temp, %r18}, %fd29;
	}
	and.b32  	%r19, %r18, -4194304;
	xor.b32  	%r20, %r19, 2144337920;
	mov.b32 	%r21, 0;
	mov.b64 	%fd30, {%r21, %r20};
	mul.f64 	%fd31, %fd30, %fd28;
	mul.f64 	%fd32, %fd30, %fd29;
	mul.f64 	%fd33, %fd31, %fd31;
	fma.rn.f64 	%fd34, %fd32, %fd32, %fd33;
	min.f64 	%fd35, %fd34, 0d7FEFFFFFFFFFFFFF;
	rsqrt.approx.ftz.f64 	%fd36, %fd35;
	mul.rn.f64 	%fd37, %fd36, %fd36;
	neg.f64 	%fd38, %fd37;
	fma.rn.f64 	%fd39, %fd35, %fd38, 0d3FF0000000000000;
	fma.rn.f64 	%fd40, %fd39, 0d3FD8000000000000, 0d3FE0000000000000;
	mul.rn.f64 	%fd41, %fd39, %fd36;
	fma.rn.f64 	%fd42, %fd40, %fd41, %fd36;
	mul.f64 	%fd43, %fd34, %fd42;
	or.b32  	%r22, %r19, 1048576;
	mov.b64 	%fd44, {%r21, %r22};
	mul.f64 	%fd45, %fd44, %fd43;
	setp.eq.f64 	%p4, %fd28, 0d0000000000000000;
	selp.f64 	%fd46, %fd29, %fd45, %p4;
	{
	.reg .b32 %temp; 
	mov.b64 	{%temp, %r23}, %fd28;
	}
	mov.f64 	%fd47, 0d7FF0000000000000;
	{
	.reg .b32 %temp; 
	mov.b64 	{%temp, %r24}, %fd47;
	}
	setp.lt.u32 	%p5, %r23, %r24;
	selp.f64 	%fd3, %fd46, %fd28, %p5;
	setp.leu.f64 	%p6, %fd3, 0d3E112E0BE826D695;
	@%p6 bra 	$L__BB0_17;
	ld.param.u64 	%rd30, [_Z13computeForcesPdS_S_S_iiiS_d_param_7];
	mul.f64 	%fd48, %fd3, %fd3;
	mul.f64 	%fd49, %fd3, %fd48;
	mul.f64 	%fd50, %fd3, %fd49;
	mul.f64 	%fd51, %fd3, %fd50;
	mul.f64 	%fd4, %fd3, %fd51;
	mul.f64 	%fd52, %fd3, %fd4;
	rcp.rn.f64 	%fd5, %fd52;
	cvta.to.global.u64 	%rd24, %rd30;
	add.s64 	%rd26, %rd24, %rd12;
	ld.global.f64 	%fd6, [%rd26];
	{
	.reg .b32 %temp; 
	mov.b64 	{%temp, %r3}, %fd6;
	}
	mov.f64 	%fd53, 0d4018000000000000;
	{
	.reg .b32 %temp; 
	mov.b64 	{%temp, %r26}, %fd53;
	}
	and.b32  	%r5, %r26, 2146435072;
	setp.eq.s32 	%p7, %r5, 1073741824;
	abs.f64 	%fd7, %fd6;
	{ // callseq 0, 0
	.param .b64 param0;
	st.param.f64 	[param0], %fd7;
	.param .b64 param1;
	st.param.f64 	[param1], 0d4018000000000000;
	.param .b64 retval0;
	call.uni (retval0), 
	__internal_accurate_pow, 
	(
	param0, 
	param1
	);
	ld.param.f64 	%fd54, [retval0];
	} // callseq 0
	setp.lt.s32 	%p8, %r3, 0;
	neg.f64 	%fd56, %fd54;
	selp.f64 	%fd57, %fd56, %fd54, %p7;
	selp.f64 	%fd84, %fd57, %fd54, %p8;
	setp.neu.f64 	%p9, %fd6, 0d0000000000000000;
	@%p9 bra 	$L__BB0_4;
	selp.b32 	%r27, %r3, 0, %p7;
	setp.lt.s32 	%p11, %r26, 0;
	or.b32  	%r28, %r27, 2146435072;
	selp.b32 	%r29, %r28, %r27, %p11;
	mov.b32 	%r30, 0;
	mov.b64 	%fd84, {%r30, %r29};
$L__BB0_4:
	add.f64 	%fd58, %fd6, 0d4018000000000000;
	{
	.reg .b32 %temp; 
	mov.b64 	{%temp, %r31}, %fd58;
	}
	and.b32  	%r32, %r31, 2146435072;
	setp.ne.s32 	%p12, %r32, 2146435072;
	@%p12 bra 	$L__BB0_9;
	setp.num.f64 	%p13, %fd6, %fd6;
	@%p13 bra 	$L__BB0_7;
	mov.f64 	%fd59, 0d4018000000000000;
	add.rn.f64 	%fd84, %fd6, %fd59;
	bra.uni 	$L__BB0_9;
$L__BB0_7:
	setp.neu.f64 	%p14, %fd7, 0d7FF0000000000000;
	@%p14 bra 	$L__BB0_9;
	setp.lt.s32 	%p17, %r26, 0;
	selp.b32 	%r34, 0, 2146435072, %p17;
	and.b32  	%r35, %r26, 2147483647;
	setp.ne.s32 	%p18, %r35, 1071644672;
	or.b32  	%r36, %r34, -2147483648;
	selp.b32 	%r37, %r36, %r34, %p18;
	selp.b32 	%r38, %r37, %r34, %p7;
	selp.b32 	%r39, %r38, %r34, %p8;
	mov.b32 	%r40, 0;
	mov.b64 	%fd84, {%r40, %r39};
$L__BB0_9:
	ld.param.u32 	%r57, [_Z13computeForcesPdS_S_S_iiiS_d_param_5];
	setp.eq.f64 	%p21, %fd6, 0d3FF0000000000000;
	selp.f64 	%fd60, 0d3FF0000000000000, %fd84, %p21;
	cvt.rn.f64.s32 	%fd61, %r57;
	mul.f64 	%fd62, %fd60, %fd61;
	mul.f64 	%fd14, %fd5, %fd62;
	mov.f64 	%fd63, 0d4028000000000000;
	{
	.reg .b32 %temp; 
	mov.b64 	{%temp, %r41}, %fd63;
	}
	and.b32  	%r7, %r41, 2146435072;
	setp.eq.s32 	%p22, %r7, 1073741824;
	{ // callseq 1, 0
	.param .b64 param0;
	st.param.f64 	[param0], %fd7;
	.param .b64 param1;
	st.param.f64 	[param1], 0d4028000000000000;
	.param .b64 retval0;
	call.uni (retval0), 
	__internal_accurate_pow, 
	(
	param0, 
	param1
	);
	ld.param.f64 	%fd64, [retval0];
	} // callseq 1
	neg.f64 	%fd66, %fd64;
	selp.f64 	%fd67, %fd66, %fd64, %p22;
	selp.f64 	%fd86, %fd67, %fd64, %p8;
	@%p9 bra 	$L__BB0_11;
	selp.b32 	%r42, %r3, 0, %p22;
	setp.lt.s32 	%p24, %r41, 0;
	or.b32  	%r43, %r42, 2146435072;
	selp.b32 	%r44, %r43, %r42, %p24;
	mov.b32 	%r45, 0;
	mov.b64 	%fd86, {%r45, %r44};
$L__BB0_11:
	add.f64 	%fd68, %fd6, 0d4028000000000000;
	{
	.reg .b32 %temp; 
	mov.b64 	{%temp, %r46}, %fd68;
	}
	and.b32  	%r47, %r46, 2146435072;
	setp.ne.s32 	%p25, %r47, 2146435072;
	@%p25 bra 	$L__BB0_16;
	setp.num.f64 	%p26, %fd6, %fd6;
	@%p26 bra 	$L__BB0_14;
	mov.f64 	%fd69, 0d4028000000000000;
	add.rn.f64 	%fd86, %fd6, %fd69;
	bra.uni 	$L__BB0_16;
$L__BB0_14:
	setp.neu.f64 	%p27, %fd7, 0d7FF0000000000000;
	@%p27 bra 	$L__BB0_16;
	setp.eq.s32 	%p28, %r7, 1073741824;
	setp.lt.s32 	%p29, %r3, 0;
	setp.lt.s32 	%p30, %r41, 0;
	selp.b32 	%r49, 0, 2146435072, %p30;
	and.b32  	%r50, %r41, 2147483647;
	setp.ne.s32 	%p31, %r50, 1071644672;
	or.b32  	%r51, %r49, -2147483648;
	selp.b32 	%r52, %r51, %r49, %p31;
	selp.b32 	%r53, %r52, %r49, %p28;
	selp.b32 	%r54, %r53, %r49, %p29;
	mov.b32 	%r55, 0;
	mov.b64 	%fd86, {%r55, %r54};
$L__BB0_16:
	ld.param.f64 	%fd82, [_Z13computeForcesPdS_S_S_iiiS_d_param_8];
	ld.param.u32 	%r58, [_Z13computeForcesPdS_S_S_iiiS_d_param_6];
	setp.eq.f64 	%p32, %fd6, 0d3FF0000000000000;
	selp.f64 	%fd70, 0d3FF0000000000000, %fd86, %p32;
	cvt.rn.f64.s32 	%fd71, %r58;
	mul.f64 	%fd72, %fd70, %fd71;
	div.rn.f64 	%fd73, %fd5, %fd4;
	mul.f64 	%fd74, %fd73, %fd72;
	sub.f64 	%fd75, %fd14, %fd74;
	mul.f64 	%fd76, %fd82, 0d4010000000000000;
	mul.f64 	%fd77, %fd76, %fd75;
	div.rn.f64 	%fd78, %fd1, %fd3;
	mul.f64 	%fd79, %fd78, %fd77;
	mad.lo.s32 	%r56, %r8, %r1, %r2;
	mul.wide.s32 	%rd27, %r56, 8;
	add.s64 	%rd28, %rd2, %rd27;
	st.global.f64 	[%rd28], %fd79;
	div.rn.f64 	%fd80, %fd2, %fd3;
	mul.f64 	%fd81, %fd80, %fd77;
	add.s64 	%rd29, %rd1, %rd27;
	st.global.f64 	[%rd29], %fd81;
	bra.uni 	$L__BB0_18;
$L__BB0_17:
	mad.lo.s32 	%r25, %r8, %r1, %r2;
	mul.wide.s32 	%rd20, %r25, 8;
	add.s64 	%rd21, %rd2, %rd20;
	mov.b64 	%rd22, 0;
	st.global.u64 	[%rd21], %rd22;
	add.s64 	%rd23, %rd1, %rd20;
	st.global.u64 	[%rd23], %rd22;
$L__BB0_18:
	ret;

}
	// .globl	_Z22aggregateAccelerationsPdS_S_S_PKdi
.visible .entry _Z22aggregateAccelerationsPdS_S_S_PKdi(
	.param .u64 .ptr .align 1 _Z22aggregateAccelerationsPdS_S_S_PKdi_param_0,
	.param .u64 .ptr .align 1 _Z22aggregateAccelerationsPdS_S_S_PKdi_param_1,
	.param .u64 .ptr .align 1 _Z22aggregateAccelerationsPdS_S_S_PKdi_param_2,
	.param .u64 .ptr .align 1 _Z22aggregateAccelerationsPdS_S_S_PKdi_param_3,
	.param .u64 .ptr .align 1 _Z22aggregateAccelerationsPdS_S_S_PKdi_param_4,
	.param .u32 _Z22aggregateAccelerationsPdS_S_S_PKdi_param_5
)
{
	.reg .pred 	%p<11>;
	.reg .b32 	%r<37>;
	.reg .b64 	%rd<28>;
	.reg .b64 	%fd<163>;

	ld.param.u64 	%rd7, [_Z22aggregateAccelerationsPdS_S_S_PKdi_param_0];
	ld.param.u64 	%rd8, [_Z22aggregateAccelerationsPdS_S_S_PKdi_param_1];
	ld.param.u64 	%rd4, [_Z22aggregateAccelerationsPdS_S_S_PKdi_param_2];
	ld.param.u64 	%rd5, [_Z22aggregateAccelerationsPdS_S_S_PKdi_param_3];
	ld.param.u64 	%rd6, [_Z22aggregateAccelerationsPdS_S_S_PKdi_param_4];
	ld.param.u32 	%r23, [_Z22aggregateAccelerationsPdS_S_S_PKdi_param_5];
	cvta.to.global.u64 	%rd1, %rd8;
	cvta.to.global.u64 	%rd2, %rd7;
	mov.u32 	%r24, %ctaid.x;
	mov.u32 	%r25, %ntid.x;
	mov.u32 	%r26, %tid.x;
	mad.lo.s32 	%r1, %r24, %r25, %r26;
	setp.ge.s32 	%p1, %r1, %r23;
	@%p1 bra 	$L__BB1_15;
	setp.lt.s32 	%p2, %r23, 1;
	mov.f64 	%fd161, 0d0000000000000000;
	mov.f64 	%fd162, %fd161;
	@%p2 bra 	$L__BB1_14;
	mul.lo.s32 	%r2, %r23, %r1;
	and.b32  	%r3, %r23, 15;
	setp.lt.u32 	%p3, %r23, 16;
	mov.f64 	%fd162, 0d0000000000000000;
	mov.b32 	%r33, 0;
	mov.f64 	%fd161, %fd162;
	@%p3 bra 	$L__BB1_5;
	and.b32  	%r33, %r23, 2147483632;
	neg.s32 	%r31, %r33;
	add.s64 	%rd3, %rd1, 64;
	mov.f64 	%fd162, 0d0000000000000000;
	mov.u32 	%r30, %r2;
$L__BB1_4:
	.pragma "nounroll";
	mul.wide.s32 	%rd9, %r30, 8;
	add.s64 	%rd10, %rd2, %rd9;
	add.s64 	%rd11, %rd3, %rd9;
	ld.global.f64 	%fd31, [%rd10];
	add.f64 	%fd32, %fd161, %fd31;
	ld.global.f64 	%fd33, [%rd11+-64];
	add.f64 	%fd34, %fd162, %fd33;
	ld.global.f64 	%fd35, [%rd10+8];
	add.f64 	%fd36, %fd32, %fd35;
	ld.global.f64 	%fd37, [%rd11+-56];
	add.f64 	%fd38, %fd34, %fd37;
	ld.global.f64 	%fd39, [%rd10+16];
	add.f64 	%fd40, %fd36, %fd39;
	ld.global.f64 	%fd41, [%rd11+-48];
	add.f64 	%fd42, %fd38, %fd41;
	ld.global.f64 	%fd43, [%rd10+24];
	add.f64 	%fd44, %fd40, %fd43;
	ld.global.f64 	%fd45, [%rd11+-40];
	add.f64 	%fd46, %fd42, %fd45;
	ld.global.f64 	%fd47, [%rd10+32];
	add.f64 	%fd48, %fd44, %fd47;
	ld.global.f64 	%fd49, [%rd11+-32];
	add.f64 	%fd50, %fd46, %fd49;
	ld.global.f64 	%fd51, [%rd10+40];
	add.f64 	%fd52, %fd48, %fd51;
	ld.global.f64 	%fd53, [%rd11+-24];
	add.f64 	%fd54, %fd50, %fd53;
	ld.global.f64 	%fd55, [%rd10+48];
	add.f64 	%fd56, %fd52, %fd55;
	ld.global.f64 	%fd57, [%rd11+-16];
	add.f64 	%fd58, %fd54, %fd57;
	ld.global.f64 	%fd59, [%rd10+56];
	add.f64 	%fd60, %fd56, %fd59;
	ld.global.f64 	%fd61, [%rd11+-8];
	add.f64 	%fd62, %fd58, %fd61;
	ld.global.f64 	%fd63, [%rd10+64];
	add.f64 	%fd64, %fd60, %fd63;
	ld.global.f64 	%fd65, [%rd11];
	add.f64 	%fd66, %fd62, %fd65;
	ld.global.f64 	%fd67, [%rd10+72];
	add.f64 	%fd68, %fd64, %fd67;
	ld.global.f64 	%fd69, [%rd11+8];
	add.f64 	%fd70, %fd66, %fd69;
	ld.global.f64 	%fd71, [%rd10+80];
	add.f64 	%fd72, %fd68, %fd71;
	ld.global.f64 	%fd73, [%rd11+16];
	add.f64 	%fd74, %fd70, %fd73;
	ld.global.f64 	%fd75, [%rd10+88];
	add.f64 	%fd76, %fd72, %fd75;
	ld.global.f64 	%fd77, [%rd11+24];
	add.f64 	%fd78, %fd74, %fd77;
	ld.global.f64 	%fd79, [%rd10+96];
	add.f64 	%fd80, %fd76, %fd79;
	ld.global.f64 	%fd81, [%rd11+32];
	add.f64 	%fd82, %fd78, %fd81;
	ld.global.f64 	%fd83, [%rd10+104];
	add.f64 	%fd84, %fd80, %fd83;
	ld.global.f64 	%fd85, [%rd11+40];
	add.f64 	%fd86, %fd82, %fd85;
	ld.global.f64 	%fd87, [%rd10+112];
	add.f64 	%fd88, %fd84, %fd87;
	ld.global.f64 	%fd89, [%rd11+48];
	add.f64 	%fd90, %fd86, %fd89;
	ld.global.f64 	%fd91, [%rd10+120];
	add.f64 	%fd161, %fd88, %fd91;
	ld.global.f64 	%fd92, [%rd11+56];
	add.f64 	%fd162, %fd90, %fd92;
	add.s32 	%r31, %r31, 16;
	add.s32 	%r30, %r30, 16;
	setp.ne.s32 	%p4, %r31, 0;
	@%p4 bra 	$L__BB1_4;
$L__BB1_5:
	setp.eq.s32 	%p5, %r3, 0;
	@%p5 bra 	$L__BB1_14;
	and.b32  	%r11, %r23, 7;
	setp.lt.u32 	%p6, %r3, 8;
	@%p6 bra 	$L__BB1_8;
	add.s32 	%r28, %r33, %r2;
	mul.wide.s32 	%rd12, %r28, 8;
	add.s64 	%rd13, %rd2, %rd12;
	ld.global.f64 	%fd94, [%rd13];
	add.f64 	%fd95, %fd161, %fd94;
	add.s64 	%rd14, %rd1, %rd12;
	ld.global.f64 	%fd96, [%rd14];
	add.f64 	%fd97, %fd162, %fd96;
	ld.global.f64 	%fd98, [%rd13+8];
	add.f64 	%fd99, %fd95, %fd98;
	ld.global.f64 	%fd100, [%rd14+8];
	add.f64 	%fd101, %fd97, %fd100;
	ld.global.f64 	%fd102, [%rd13+16];
	add.f64 	%fd103, %fd99, %fd102;
	ld.global.f64 	%fd104, [%rd14+16];
	add.f64 	%fd105, %fd101, %fd104;
	ld.global.f64 	%fd106, [%rd13+24];
	add.f64 	%fd107, %fd103, %fd106;
	ld.global.f64 	%fd108, [%rd14+24];
	add.f64 	%fd109, %fd105, %fd108;
	ld.global.f64 	%fd110, [%rd13+32];
	add.f64 	%fd111, %fd107, %fd110;
	ld.global.f64 	%fd112, [%rd14+32];
	add.f64 	%fd113, %fd109, %fd112;
	ld.global.f64 	%fd114, [%rd13+40];
	add.f64 	%fd115, %fd111, %fd114;
	ld.global.f64 	%fd116, [%rd14+40];
	add.f64 	%fd117, %fd113, %fd116;
	ld.global.f64 	%fd118, [%rd13+48];
	add.f64 	%fd119, %fd115, %fd118;
	ld.global.f64 	%fd120, [%rd14+48];
	add.f64 	%fd121, %fd117, %fd120;
	ld.global.f64 	%fd122, [%rd13+56];
	add.f64 	%fd161, %fd119, %fd122;
	ld.global.f64 	%fd123, [%rd14+56];
	add.f64 	%fd162, %fd121, %fd123;
	add.s32 	%r33, %r33, 8;
$L__BB1_8:
	setp.eq.s32 	%p7, %r11, 0;
	@%p7 bra 	$L__BB1_14;
	and.b32  	%r14, %r23, 3;
	setp.lt.u32 	%p8, %r11, 4;
	@%p8 bra 	$L__BB1_11;
	add.s32 	%r29, %r33, %r2;
	mul.wide.s32 	%rd15, %r29, 8;
	add.s64 	%rd16, %rd2, %rd15;
	ld.global.f64 	%fd125, [%rd16];
	add.f64 	%fd126, %fd161, %fd125;
	add.s64 	%rd17, %rd1, %rd15;
	ld.global.f64 	%fd127, [%rd17];
	add.f64 	%fd128, %fd162, %fd127;
	ld.global.f64 	%fd129, [%rd16+8];
	add.f64 	%fd130, %fd126, %fd129;
	ld.global.f64 	%fd131, [%rd17+8];
	add.f64 	%fd132, %fd128, %fd131;
	ld.global.f64 	%fd133, [%rd16+16];
	add.f64 	%fd134, %fd130, %fd133;
	ld.global.f64 	%fd135, [%rd17+16];
	add.f64 	%fd136, %fd132, %fd135;
	ld.global.f64 	%fd137, [%rd16+24];
	add.f64 	%fd161, %fd134, %fd137;
	ld.global.f64 	%fd138, [%rd17+24];
	add.f64 	%fd162, %fd136, %fd138;
	add.s32 	%r33, %r33, 4;
$L__BB1_11:
	setp.eq.s32 	%p9, %r14, 0;
	@%p9 bra 	$L__BB1_14;
	add.s32 	%r36, %r33, %r2;
	neg.s32 	%r35, %r14;
$L__BB1_13:
	.pragma "nounroll";
	mul.wide.s32 	%rd18, %r36, 8;
	add.s64 	%rd19, %rd1, %rd18;
	add.s64 	%rd20, %rd2, %rd18;
	ld.global.f64 	%fd139, [%rd20];
	add.f64 	%fd161, %fd161, %fd139;
	ld.global.f64 	%fd140, [%rd19];
	add.f64 	%fd162, %fd162, %fd140;
	add.s32 	%r36, %r36, 1;
	add.s32 	%r35, %r35, 1;
	setp.ne.s32 	%p10, %r35, 0;
	@%p10 bra 	$L__BB1_13;
$L__BB1_14:
	cvta.to.global.u64 	%rd21, %rd6;
	mul.wide.s32 	%rd22, %r1, 8;
	add.s64 	%rd23, %rd21, %rd22;
	ld.global.f64 	%fd141, [%rd23];
	div.rn.f64 	%fd142, %fd161, %fd141;
	cvta.to.global.u64 	%rd24, %rd4;
	add.s64 	%rd25, %rd24, %rd22;
	st.global.f64 	[%rd25], %fd142;
	ld.global.f64 	%fd143, [%rd23];
	div.rn.f64 	%fd144, %fd162, %fd143;
	cvta.to.global.u64 	%rd26, %rd5;
	add.s64 	%rd27, %rd26, %rd22;
	st.global.f64 	[%rd27], %fd144;
$L__BB1_15:
	ret;

}
	// .globl	_Z18integratePositionsiPdS_S_S_S_S_S_S_idS_i
.visible .entry _Z18integratePositionsiPdS_S_S_S_S_S_S_idS_i(
	.param .u32 _Z18integratePositionsiPdS_S_S_S_S_S_S_idS_i_param_0,
	.param .u64 .ptr .align 1 _Z18integratePositionsiPdS_S_S_S_S_S_S_idS_i_param_1,
	.param .u64 .ptr .align 1 _Z18integratePositionsiPdS_S_S_S_S_S_S_idS_i_param_2,
	.param .u64 .ptr .align 1 _Z18integratePositionsiPdS_S_S_S_S_S_S_idS_i_param_3,
	.param .u64 .ptr .align 1 _Z18integratePositionsiPdS_S_S_S_S_S_S_idS_i_param_4,
	.param .u64 .ptr .align 1 _Z18integratePositionsiPdS_S_S_S_S_S_S_idS_i_param_5,
	.param .u64 .ptr .align 1 _Z18integratePositionsiPdS_S_S_S_S_S_S_idS_i_param_6,
	.param .u64 .ptr .align 1 _Z18integratePositionsiPdS_S_S_S_S_S_S_idS_i_param_7,
	.param .u64 .ptr .align 1 _Z18integratePositionsiPdS_S_S_S_S_S_S_idS_i_param_8,
	.param .u32 _Z18integratePositionsiPdS_S_S_S_S_S_S_idS_i_param_9,
	.param .f64 _Z18integratePositionsiPdS_S_S_S_S_S_S_idS_i_param_10,
	.param .u64 .ptr .align 1 _Z18integratePositionsiPdS_S_S_S_S_S_S_idS_i_param_11,
	.param .u32 _Z18integratePositionsiPdS_S_S_S_S_S_S_idS_i_param_12
)
{
	.reg .pred 	%p<7>;
	.reg .b32 	%r<15>;
	.reg .b64 	%rd<34>;
	.reg .b64 	%fd<38>;

	ld.param.u32 	%r2, [_Z18integratePositionsiPdS_S_S_S_S_S_S_idS_i_param_0];
	ld.param.u64 	%rd8, [_Z18integratePositionsiPdS_S_S_S_S_S_S_idS_i_param_2];
	ld.param.u64 	%rd14, [_Z18integratePositionsiPdS_S_S_S_S_S_S_idS_i_param_3];
	ld.param.u64 	%rd15, [_Z18integratePositionsiPdS_S_S_S_S_S_S_idS_i_param_4];
	ld.param.u64 	%rd9, [_Z18integratePositionsiPdS_S_S_S_S_S_S_idS_i_param_5];
	ld.param.u64 	%rd10, [_Z18integratePositionsiPdS_S_S_S_S_S_S_idS_i_param_6];
	ld.param.u64 	%rd11, [_Z18integratePositionsiPdS_S_S_S_S_S_S_idS_i_param_7];
	ld.param.u64 	%rd12, [_Z18integratePositionsiPdS_S_S_S_S_S_S_idS_i_param_8];
	ld.param.u32 	%r3, [_Z18integratePositionsiPdS_S_S_S_S_S_S_idS_i_param_9];
	ld.param.f64 	%fd8, [_Z18integratePositionsiPdS_S_S_S_S_S_S_idS_i_param_10];
	ld.param.u64 	%rd13, [_Z18integratePositionsiPdS_S_S_S_S_S_S_idS_i_param_11];
	ld.param.u32 	%r4, [_Z18integratePositionsiPdS_S_S_S_S_S_S_idS_i_param_12];
	cvta.to.global.u64 	%rd1, %rd15;
	cvta.to.global.u64 	%rd2, %rd14;
	mov.u32 	%r5, %ctaid.x;
	mov.u32 	%r6, %ntid.x;
	mov.u32 	%r7, %tid.x;
	mad.lo.s32 	%r1, %r5, %r6, %r7;
	setp.ge.s32 	%p1, %r1, %r3;
	@%p1 bra 	$L__BB2_9;
	mad.lo.s32 	%r8, %r2, 652835029, 17179864;
	shf.l.wrap.b32 	%r9, %r8, %r8, 29;
	setp.gt.u32 	%p2, %r9, 4294966;
	@%p2 bra 	$L__BB2_3;
	ld.param.u64 	%rd33, [_Z18integratePositionsiPdS_S_S_S_S_S_S_idS_i_param_1];
	mul.hi.s32 	%r10, %r2, 274877907;
	shr.u32 	%r11, %r10, 31;
	shr.s32 	%r12, %r10, 6;
	add.s32 	%r13, %r12, %r11;
	mul.wide.s32 	%rd16, %r1, 8;
	add.s64 	%rd17, %rd2, %rd16;
	ld.global.f64 	%fd9, [%rd17];
	mad.lo.s32 	%r14, %r3, %r13, %r1;
	cvta.to.global.u64 	%rd18, %rd33;
	mul.wide.s32 	%rd19, %r14, 8;
	add.s64 	%rd20, %rd18, %rd19;
	st.global.f64 	[%rd20], %fd9;
	add.s64 	%rd21, %rd1, %rd16;
	ld.global.f64 	%fd10, [%rd21];
	cvta.to.global.u64 	%rd22, %rd8;
	add.s64 	%rd23, %rd22, %rd19;
	st.global.f64 	[%rd23], %fd10;
$L__BB2_3:
	cvta.to.global.u64 	%rd24, %rd9;
	mul.wide.s32 	%rd25, %r1, 8;
	add.s64 	%rd3, %rd24, %rd25;
	ld.global.f64 	%fd11, [%rd3];
	cvta.to.global.u64 	%rd26, %rd11;
	add.s64 	%rd27, %rd26, %rd25;
	ld.global.f64 	%fd12, [%rd27];
	mul.f64 	%fd13, %fd12, 0d3FE0000000000000;
	mul.f64 	%fd14, %fd8, %fd13;
	mul.f64 	%fd15, %fd8, %fd14;
	fma.rn.f64 	%fd16, %fd8, %fd11, %fd15;
	add.s64 	%rd28, %rd2, %rd25;
	ld.global.f64 	%fd17, [%rd28];
	add.f64 	%fd18, %fd17, %fd16;
	st.global.f64 	[%rd28], %fd18;
	cvta.to.global.u64 	%rd29, %rd10;
	add.s64 	%rd4, %rd29, %rd25;
	ld.global.f64 	%fd19, [%rd4];
	cvta.to.global.u64 	%rd30, %rd12;
	add.s64 	%rd31, %rd30, %rd25;
	ld.global.f64 	%fd20, [%rd31];
	mul.f64 	%fd21, %fd20, 0d3FE0000000000000;
	mul.f64 	%fd22, %fd8, %fd21;
	mul.f64 	%fd23, %fd8, %fd22;
	fma.rn.f64 	%fd24, %fd8, %fd19, %fd23;
	add.s64 	%rd5, %rd1, %rd25;
	ld.global.f64 	%fd25, [%rd5];
	add.f64 	%fd37, %fd25, %fd24;
	st.global.f64 	[%rd5], %fd37;
	ld.global.f64 	%fd2, [%rd28];
	cvta.to.global.u64 	%rd32, %rd13;
	add.s64 	%rd6, %rd32, %rd25;
	ld.global.f64 	%fd36, [%rd6];
	sub.f64 	%fd26, %fd2, %fd36;
	setp.le.f64 	%p3, %fd26, 0d0000000000000000;
	@%p3 bra 	$L__BB2_5;
	add.f64 	%fd27, %fd2, %fd36;
	cvt.rn.f64.s32 	%fd28, %r4;
	setp.ltu.f64 	%p4, %fd27, %fd28;
	@%p4 bra 	$L__BB2_6;
$L__BB2_5:
	ld.global.f64 	%fd29, [%rd3];
	neg.f64 	%fd30, %fd29;
	st.global.f64 	[%rd3], %fd30;
	ld.global.f64 	%fd37, [%rd5];
	ld.global.f64 	%fd36, [%rd6];
$L__BB2_6:
	sub.f64 	%fd31, %fd37, %fd36;
	setp.le.f64 	%p5, %fd31, 0d0000000000000000;
	@%p5 bra 	$L__BB2_8;
	add.f64 	%fd32, %fd37, %fd36;
	cvt.rn.f64.s32 	%fd33, %r4;
	setp.ltu.f64 	%p6, %fd32, %fd33;
	@%p6 bra 	$L__BB2_9;
$L__BB2_8:
	ld.global.f64 	%fd34, [%rd4];
	neg.f64 	%fd35, %fd34;
	st.global.f64 	[%rd4], %fd35;
$L__BB2_9:
	ret;

}
	// .globl	_Z19integrateVelocitiesPdS_S_S_S_S_id
.visible .entry _Z19integrateVelocitiesPdS_S_S_S_S_id(
	.param .u64 .ptr .align 1 _Z19integrateVelocitiesPdS_S_S_S_S_id_param_0,
	.param .u64 .ptr .align 1 _Z19integrateVelocitiesPdS_S_S_S_S_id_param_1,
	.param .u64 .ptr .align 1 _Z19integrateVelocitiesPdS_S_S_S_S_id_param_2,
	.param .u64 .ptr .align 1 _Z19integrateVelocitiesPdS_S_S_S_S_id_param_3,
	.param .u64 .ptr .align 1 _Z19integrateVelocitiesPdS_S_S_S_S_id_param_4,
	.param .u64 .ptr .align 1 _Z19integrateVelocitiesPdS_S_S_S_S_id_param_5,
	.param .u32 _Z19integrateVelocitiesPdS_S_S_S_S_id_param_6,
	.param .f64 _Z19integrateVelocitiesPdS_S_S_S_S_id_param_7
)
{
	.reg .pred 	%p<2>;
	.reg .b32 	%r<6>;
	.reg .b64 	%rd<20>;
	.reg .b64 	%fd<14>;

	ld.param.u64 	%rd1, [_Z19integrateVelocitiesPdS_S_S_S_S_id_param_0];
	ld.param.u64 	%rd2, [_Z19integrateVelocitiesPdS_S_S_S_S_id_param_1];
	ld.param.u64 	%rd3, [_Z19integrateVelocitiesPdS_S_S_S_S_id_param_2];
	ld.param.u64 	%rd4, [_Z19integrateVelocitiesPdS_S_S_S_S_id_param_3];
	ld.param.u64 	%rd5, [_Z19integrateVelocitiesPdS_S_S_S_S_id_param_4];
	ld.param.u64 	%rd6, [_Z19integrateVelocitiesPdS_S_S_S_S_id_param_5];
	ld.param.u32 	%r2, [_Z19integrateVelocitiesPdS_S_S_S_S_id_param_6];
	ld.param.f64 	%fd1, [_Z19integrateVelocitiesPdS_S_S_S_S_id_param_7];
	mov.u32 	%r3, %ctaid.x;
	mov.u32 	%r4, %ntid.x;
	mov.u32 	%r5, %tid.x;
	mad.lo.s32 	%r1, %r3, %r4, %r5;
	setp.ge.s32 	%p1, %r1, %r2;
	@%p1 bra 	$L__BB3_2;
	cvta.to.global.u64 	%rd7, %rd3;
	cvta.to.global.u64 	%rd8, %rd5;
	cvta.to.global.u64 	%rd9, %rd1;
	cvta.to.global.u64 	%rd10, %rd4;
	cvta.to.global.u64 	%rd11, %rd6;
	cvta.to.global.u64 	%rd12, %rd2;
	mul.wide.s32 	%rd13, %r1, 8;
	add.s64 	%rd14, %rd7, %rd13;
	ld.global.f64 	%fd2, [%rd14];
	add.s64 	%rd15, %rd8, %rd13;
	ld.global.f64 	%fd3, [%rd15];
	add.f64 	%fd4, %fd2, %fd3;
	mul.f64 	%fd5, %fd4, 0d3FE0000000000000;
	add.s64 	%rd16, %rd9, %rd13;
	ld.global.f64 	%fd6, [%rd16];
	fma.rn.f64 	%fd7, %fd1, %fd5, %fd6;
	st.global.f64 	[%rd16], %fd7;
	add.s64 	%rd17, %rd10, %rd13;
	ld.global.f64 	%fd8, [%rd17];
	add.s64 	%rd18, %rd11, %rd13;
	ld.global.f64 	%fd9, [%rd18];
	add.f64 	%fd10, %fd8, %fd9;
	mul.f64 	%fd11, %fd10, 0d3FE0000000000000;
	add.s64 	%rd19, %rd12, %rd13;
	ld.global.f64 	%fd12, [%rd19];
	fma.rn.f64 	%fd13, %fd1, %fd11, %fd12;
	st.global.f64 	[%rd19], %fd13;
$L__BB3_2:
	ret;

}
.func  (.param .b64 func_retval0) __internal_accurate_pow(
	.param .b64 __internal_accurate_pow_param_0,
	.param .b64 __internal_accurate_pow_param_1
)
{
	.reg .pred 	%p<8>;
	.reg .b32 	%r<49>;
	.reg .b32 	%f<3>;
	.reg .b64 	%fd<109>;

	ld.param.f64 	%fd10, [__internal_accurate_pow_param_0];
	ld.param.f64 	%fd11, [__internal_accurate_pow_param_1];
	{
	.reg .b32 %temp; 
	mov.b64 	{%temp, %r46}, %fd10;
	}
	{
	.reg .b32 %temp; 
	mov.b64 	{%r45, %temp}, %fd10;
	}
	shr.u32 	%r47, %r46, 20;
	setp.gt.u32 	%p1, %r46, 1048575;
	@%p1 bra 	$L__BB4_2;
	mul.f64 	%fd12, %fd10, 0d4350000000000000;
	{
	.reg .b32 %temp; 
	mov.b64 	{%temp, %r46}, %fd12;
	}
	{
	.reg .b32 %temp; 
	mov.b64 	{%r45, %temp}, %fd12;
	}
	shr.u32 	%r16, %r46, 20;
	add.s32 	%r47, %r16, -54;
$L__BB4_2:
	add.s32 	%r48, %r47, -1023;
	and.b32  	%r17, %r46, -2146435073;
	or.b32  	%r18, %r17, 1072693248;
	mov.b64 	%fd107, {%r45, %r18};
	setp.lt.u32 	%p2, %r18, 1073127583;
	@%p2 bra 	$L__BB4_4;
	{
	.reg .b32 %temp; 
	mov.b64 	{%r19, %temp}, %fd107;
	}
	{
	.reg .b32 %temp; 
	mov.b64 	{%temp, %r20}, %fd107;
	}
	add.s32 	%r21, %r20, -1048576;
	mov.b64 	%fd107, {%r19, %r21};
	add.s32 	%r48, %r47, -1022;
$L__BB4_4:
	add.f64 	%fd13, %fd107, 0dBFF0000000000000;
	add.f64 	%fd14, %fd107, 0d3FF0000000000000;
	rcp.approx.ftz.f64 	%fd15, %fd14;
	neg.f64 	%fd16, %fd14;
	fma.rn.f64 	%fd17, %fd16, %fd15, 0d3FF0000000000000;
	fma.rn.f64 	%fd18, %fd17, %fd17, %fd17;
	fma.rn.f64 	%fd19, %fd18, %fd15, %fd15;
	mul.f64 	%fd20, %fd13, %fd19;
	fma.rn.f64 	%fd21, %fd13, %fd19, %fd20;
	mul.f64 	%fd22, %fd21, %fd21;
	fma.rn.f64 	%fd23, %fd22, 0d3EB0F5FF7D2CAFE2, 0d3ED0F5D241AD3B5A;
	fma.rn.f64 	%fd24, %fd23, %fd22, 0d3EF3B20A75488A3F;
	fma.rn.f64 	%fd25, %fd24, %fd22, 0d3F1745CDE4FAECD5;
	fma.rn.f64 	%fd26, %fd25, %fd22, 0d3F3C71C7258A578B;
	fma.rn.f64 	%fd27, %fd26, %fd22, 0d3F6249249242B910;
	fma.rn.f64 	%fd28, %fd27, %fd22, 0d3F89999999999DFB;
	sub.f64 	%fd29, %fd13, %fd21;
	add.f64 	%fd30, %fd29, %fd29;
	neg.f64 	%fd31, %fd21;
	fma.rn.f64 	%fd32, %fd31, %fd13, %fd30;
	mul.f64 	%fd33, %fd19, %fd32;
	fma.rn.f64 	%fd34, %fd22, %fd28, 0d3FB5555555555555;
	mov.f64 	%fd35, 0d3FB5555555555555;
	sub.f64 	%fd36, %fd35, %fd34;
	fma.rn.f64 	%fd37, %fd22, %fd28, %fd36;
	add.f64 	%fd38, %fd37, 0dBC46A4CB00B9E7B0;
	add.f64 	%fd39, %fd34, %fd38;
	sub.f64 	%fd40, %fd34, %fd39;
	add.f64 	%fd41, %fd38, %fd40;
	mul.rn.f64 	%fd42, %fd21, %fd21;
	neg.f64 	%fd43, %fd42;
	fma.rn.f64 	%fd44, %fd21, %fd21, %fd43;
	{
	.reg .b32 %temp; 
	mov.b64 	{%r22, %temp}, %fd33;
	}
	{
	.reg .b32 %temp; 
	mov.b64 	{%temp, %r23}, %fd33;
	}
	add.s32 	%r24, %r23, 1048576;
	mov.b64 	%fd45, {%r22, %r24};
	fma.rn.f64 	%fd46, %fd21, %fd45, %fd44;
	mul.rn.f64 	%fd47, %fd42, %fd21;
	neg.f64 	%fd48, %fd47;
	fma.rn.f64 	%fd49, %fd42, %fd21, %fd48;
	fma.rn.f64 	%fd50, %fd42, %fd33, %fd49;
	fma.rn.f64 	%fd51, %fd46, %fd21, %fd50;
	mul.rn.f64 	%fd52, %fd39, %fd47;
	neg.f64 	%fd53, %fd52;
	fma.rn.f64 	%fd54, %fd39, %fd47, %fd53;
	fma.rn.f64 	%fd55, %fd39, %fd51, %fd54;
	fma.rn.f64 	%fd56, %fd41, %fd47, %fd55;
	add.f64 	%fd57, %fd52, %fd56;
	sub.f64 	%fd58, %fd52, %fd57;
	add.f64 	%fd59, %fd56, %fd58;
	add.f64 	%fd60, %fd21, %fd57;
	sub.f64 	%fd61, %fd21, %fd60;
	add.f64 	%fd62, %fd57, %fd61;
	add.f64 	%fd63, %fd59, %fd62;
	add.f64 	%fd64, %fd33, %fd63;
	add.f64 	%fd65, %fd60, %fd64;
	sub.f64 	%fd66, %fd60, %fd65;
	add.f64 	%fd67, %fd64, %fd66;
	xor.b32  	%r25, %r48, -2147483648;
	mov.b32 	%r26, 1127219200;
	mov.b64 	%fd68, {%r25, %r26};
	mov.b32 	%r27, -2147483648;
	mov.b64 	%fd69, {%r27, %r26};
	sub.f64 	%fd70, %fd68, %fd69;
	fma.rn.f64 	%fd71, %fd70, 0d3FE62E42FEFA39EF, %fd65;
	fma.rn.f64 	%fd72, %fd70, 0dBFE62E42FEFA39EF, %fd71;
	sub.f64 	%fd73, %fd72, %fd65;
	sub.f64 	%fd74, %fd67, %fd73;
	fma.rn.f64 	%fd75, %fd70, 0d3C7ABC9E3B39803F, %fd74;
	add.f64 	%fd76, %fd71, %fd75;
	sub.f64 	%fd77, %fd71, %fd76;
	add.f64 	%fd78, %fd75, %fd77;
	{
	.reg .b32 %temp; 
	mov.b64 	{%temp, %r28}, %fd11;
	}
	{
	.reg .b32 %temp; 
	mov.b64 	{%r29, %temp}, %fd11;
	}
	shl.b32 	%r30, %r28, 1;
	setp.gt.u32 	%p3, %r30, -33554433;
	and.b32  	%r31, %r28, -15728641;
	selp.b32 	%r32, %r31, %r28, %p3;
	mov.b64 	%fd79, {%r29, %r32};
	mul.rn.f64 	%fd80, %fd76, %fd79;
	neg.f64 	%fd81, %fd80;
	fma.rn.f64 	%fd82, %fd76, %fd79, %fd81;
	fma.rn.f64 	%fd83, %fd78, %fd79, %fd82;
	add.f64 	%fd4, %fd80, %fd83;
	sub.f64 	%fd84, %fd80, %fd4;
	add.f64 	%fd5, %fd83, %fd84;
	fma.rn.f64 	%fd85, %fd4, 0d3FF71547652B82FE, 0d4338000000000000;
	{
	.reg .b32 %temp; 
	mov.b64 	{%r13, %temp}, %fd85;
	}
	mov.f64 	%fd86, 0dC338000000000000;
	add.rn.f64 	%fd87, %fd85, %fd86;
	fma.rn.f64 	%fd88, %fd87, 0dBFE62E42FEFA39EF, %fd4;
	fma.rn.f64 	%fd89, %fd87, 0dBC7ABC9E3B39803F, %fd88;
	fma.rn.f64 	%fd90, %fd89, 0d3E5ADE1569CE2BDF, 0d3E928AF3FCA213EA;
	fma.rn.f64 	%fd91, %fd90, %fd89, 0d3EC71DEE62401315;
	fma.rn.f64 	%fd92, %fd91, %fd89, 0d3EFA01997C89EB71;
	fma.rn.f64 	%fd93, %fd92, %fd89, 0d3F2A01A014761F65;
	fma.rn.f64 	%fd94, %fd93, %fd89, 0d3F56C16C1852B7AF;
	fma.rn.f64 	%fd95, %fd94, %fd89, 0d3F81111111122322;
	fma.rn.f64 	%fd96, %fd95, %fd89, 0d3FA55555555502A1;
	fma.rn.f64 	%fd97, %fd96, %fd89, 0d3FC5555555555511;
	fma.rn.f64 	%fd98, %fd97, %fd89, 0d3FE000000000000B;
	fma.rn.f64 	%fd99, %fd98, %fd89, 0d3FF0000000000000;
	fma.rn.f64 	%fd100, %fd99, %fd89, 0d3FF0000000000000;
	{
	.reg .b32 %temp; 
	mov.b64 	{%r14, %temp}, %fd100;
	}
	{
	.reg .b32 %temp; 
	mov.b64 	{%temp, %r15}, %fd100;
	}
	shl.b32 	%r33, %r13, 20;
	add.s32 	%r34, %r33, %r15;
	mov.b64 	%fd108, {%r14, %r34};
	{
	.reg .b32 %temp; 
	mov.b64 	{%temp, %r35}, %fd4;
	}
	mov.b32 	%f2, %r35;
	abs.f32 	%f1, %f2;
	setp.lt.f32 	%p4, %f1, 0f4086232B;
	@%p4 bra 	$L__BB4_7;
	setp.lt.f64 	%p5, %fd4, 0d0000000000000000;
	add.f64 	%fd101, %fd4, 0d7FF0000000000000;
	selp.f64 	%fd108, 0d0000000000000000, %fd101, %p5;
	setp.geu.f32 	%p6, %f1, 0f40874800;
	@%p6 bra 	$L__BB4_7;
	shr.u32 	%r36, %r13, 31;
	add.s32 	%r37, %r13, %r36;
	shr.s32 	%r38, %r37, 1;
	shl.b32 	%r39, %r38, 20;
	add.s32 	%r40, %r15, %r39;
	mov.b64 	%fd102, {%r14, %r40};
	sub.s32 	%r41, %r13, %r38;
	shl.b32 	%r42, %r41, 20;
	add.s32 	%r43, %r42, 1072693248;
	mov.b32 	%r44, 0;
	mov.b64 	%fd103, {%r44, %r43};
	mul.f64 	%fd108, %fd103, %fd102;
$L__BB4_7:
	abs.f64 	%fd104, %fd108;
	setp.eq.f64 	%p7, %fd104, 0d7FF0000000000000;
	fma.rn.f64 	%fd105, %fd108, %fd5, %fd108;
	selp.f64 	%fd106, %fd108, %fd105, %p7;
	st.param.f64 	[func_retval0], %fd106;
	ret;

}


// ===== COMPILED SASS (sm_100) =====

	.target	sm_100

	.elftype	@"ET_EXEC"


//--------------------- .note.nv.tkinfo           --------------------------
	.section	.note.nv.tkinfo,"",@"SHT_NOTE"
	.sectionflags	@"SHF_NOTE_NV_TKINFO"
	.tkinfo
        /*0018*/ 	.word	0x00000002
        /*0030*/ 	.string	""
        /*0030*/ 	.string	"ptxas"
        /*0030*/ 	.string	"Cuda compilation tools, release 13.0, V13.0.88"
        /*0030*/ 	.string	"Build cuda_13.0.r13.0/compiler.36424714_0"
        /*0030*/ 	.string	"-arch sm_100 -m 64 "



//--------------------- .note.nv.cuinfo           --------------------------
	.section	.note.nv.cuinfo,"",@"SHT_NOTE"
	.sectionflags	@"SHF_NOTE_NV_CUINFO"
        /*0018*/ 	.short	0x0002
        /*001a*/ 	.short	0x0064
        /*001c*/ 	.short	0x0082
	.zero		2


//--------------------- .nv.info                  --------------------------
	.section	.nv.info,"",@"SHT_CUDA_INFO"
	.align	4


	//----- nvinfo : EIATTR_REGCOUNT
	.align		4
        /*0000*/ 	.byte	0x04, 0x2f
        /*0002*/ 	.short	(.L_1 - .L_0)
	.align		4
.L_0:
        /*0004*/ 	.word	index@(_Z13computeForcesPdS_S_S_iiiS_d)
        /*0008*/ 	.word	0x00000027


	//----- nvinfo : EIATTR_FRAME_SIZE
	.align		4
.L_1:
        /*000c*/ 	.byte	0x04, 0x11
        /*000e*/ 	.short	(.L_3 - .L_2)
	.align		4
.L_2:
        /*0010*/ 	.word	index@($_Z13computeForcesPdS_S_S_iiiS_d$__internal_accurate_pow)
        /*0014*/ 	.word	0x00000000


	//----- nvinfo : EIATTR_FRAME_SIZE
	.align		4
.L_3:
        /*0018*/ 	.byte	0x04, 0x11
        /*001a*/ 	.short	(.L_5 - .L_4)
	.align		4
.L_4:
        /*001c*/ 	.word	index@($__internal_2_$__cuda_sm20_div_rn_f64_full)
        /*0020*/ 	.word	0x00000000


	//----- nvinfo : EIATTR_FRAME_SIZE
	.align		4
.L_5:
        /*0024*/ 	.byte	0x04, 0x11
        /*0026*/ 	.short	(.L_7 - .L_6)
	.align		4
.L_6:
        /*0028*/ 	.word	index@($__internal_1_$__cuda_sm20_dblrcp_rn_slowpath_v3)
        /*002c*/ 	.word	0x00000000


	//----- nvinfo : EIATTR_FRAME_SIZE
	.align		4
.L_7:
        /*0030*/ 	.byte	0x04, 0x11
        /*0032*/ 	.short	(.L_9 - .L_8)
	.align		4
.L_8:
        /*0034*/ 	.word	index@(_Z13computeForcesPdS_S_S_iiiS_d)
        /*0038*/ 	.word	0x00000000


	//----- nvinfo : EIATTR_REGCOUNT
	.align		4
.L_9:
        /*003c*/ 	.byte	0x04, 0x2f
        /*003e*/ 	.short	(.L_11 - .L_10)
	.align		4
.L_10:
        /*0040*/ 	.word	index@(_Z22aggregateAccelerationsPdS_S_S_PKdi)
        /*0044*/ 	.word	0x00000020


	//----- nvinfo : EIATTR_FRAME_SIZE
	.align		4
.L_11:
        /*0048*/ 	.byte	0x04, 0x11
        /*004a*/ 	.short	(.L_13 - .L_12)
	.align		4
.L_12:
        /*004c*/ 	.word	index@($__internal_0_$__cuda_sm20_div_rn_f64_full)
        /*0050*/ 	.word	0x00000000


	//----- nvinfo : EIATTR_FRAME_SIZE
	.align		4
.L_13:
        /*0054*/ 	.byte	0x04, 0x11
        /*0056*/ 	.short	(.L_15 - .L_14)
	.align		4
.L_14:
        /*0058*/ 	.word	index@(_Z22aggregateAccelerationsPdS_S_S_PKdi)
        /*005c*/ 	.word	0x00000000


	//----- nvinfo : EIATTR_REGCOUNT
	.align		4
.L_15:
        /*0060*/ 	.byte	0x04, 0x2f
        /*0062*/ 	.short	(.L_17 - .L_16)
	.align		4
.L_16:
        /*0064*/ 	.word	index@(_Z18integratePositionsiPdS_S_S_S_S_S_S_idS_i)
        /*0068*/ 	.word	0x0000001a


	//----- nvinfo : EIATTR_FRAME_SIZE
	.align		4
.L_17:
        /*006c*/ 	.byte	0x04, 0x11
        /*006e*/ 	.short	(.L_19 - .L_18)
	.align		4
.L_18:
        /*0070*/ 	.word	index@(_Z18integratePositionsiPdS_S_S_S_S_S_S_idS_i)
        /*0074*/ 	.word	0x00000000


	//----- nvinfo : EIATTR_REGCOUNT
	.align		4
.L_19:
        /*0078*/ 	.byte	0x04, 0x2f
        /*007a*/ 	.short	(.L_21 - .L_20)
	.align		4
.L_20:
        /*007c*/ 	.word	index@(_Z19integrateVelocitiesPdS_S_S_S_S_id)
        /*0080*/ 	.word	0x00000014


	//----- nvinfo : EIATTR_FRAME_SIZE
	.align		4
.L_21:
        /*0084*/ 	.byte	0x04, 0x11
        /*0086*/ 	.short	(.L_23 - .L_22)
	.align		4
.L_22:
        /*0088*/ 	.word	index@(_Z19integrateVelocitiesPdS_S_S_S_S_id)
        /*008c*/ 	.word	0x00000000


	//----- nvinfo : EIATTR_MIN_STACK_SIZE
	.align		4
.L_23:
        /*0090*/ 	.byte	0x04, 0x12
        /*0092*/ 	.short	(.L_25 - .L_24)
	.align		4
.L_24:
        /*0094*/ 	.word	index@(_Z19integrateVelocitiesPdS_S_S_S_S_id)
        /*0098*/ 	.word	0x00000000


	//----- nvinfo : EIATTR_MIN_STACK_SIZE
	.align		4
.L_25:
        /*009c*/ 	.byte	0x04, 0x12
        /*009e*/ 	.short	(.L_27 - .L_26)
	.align		4
.L_26:
        /*00a0*/ 	.word	index@(_Z18integratePositionsiPdS_S_S_S_S_S_S_idS_i)
        /*00a4*/ 	.word	0x00000000


	//----- nvinfo : EIATTR_MIN_STACK_SIZE
	.align		4
.L_27:
        /*00a8*/ 	.byte	0x04, 0x12
        /*00aa*/ 	.short	(.L_29 - .L_28)
	.align		4
.L_28:
        /*00ac*/ 	.word	index@(_Z22aggregateAccelerationsPdS_S_S_PKdi)
        /*00b0*/ 	.word	0x00000000


	//----- nvinfo : EIATTR_MIN_STACK_SIZE
	.align		4
.L_29:
        /*00b4*/ 	.byte	0x04, 0x12
        /*00b6*/ 	.short	(.L_31 - .L_30)
	.align		4
.L_30:
        /*00b8*/ 	.word	index@(_Z13computeForcesPdS_S_S_iiiS_d)
        /*00bc*/ 	.word	0x00000000
.L_31:


//--------------------- .nv.compat                --------------------------
	.section	.nv.compat,"",@"SHT_CUDA_COMPAT_INFO"
	.align	4
        /*0000*/ 	.byte	0x02, 0x09, 0x00, 0x00, 0x02, 0x02, 0x01, 0x00, 0x02, 0x05, 0x05, 0x00, 0x03, 0x07, 0x01, 0x01
        /*0010*/ 	.byte	0x02, 0x03, 0x00, 0x00, 0x02, 0x06, 0x01, 0x00, 0x04, 0x0b, 0x08, 0x00, 0x01, 0x00, 0x00, 0x00
        /*0020*/ 	.byte	0x00, 0x00, 0x00, 0x00


//--------------------- .nv.info._Z19integrateVelocitiesPdS_S_S_S_S_id --------------------------
	.section	.nv.info._Z19integrateVelocitiesPdS_S_S_S_S_id,"",@"SHT_CUDA_INFO"
	.sectionflags	@""
	.align	4


	//----- nvinfo : EIATTR_CUDA_API_VERSION
	.align		4
        /*0000*/ 	.byte	0x04, 0x37
        /*0002*/ 	.short	(.L_33 - .L_32)
.L_32:
        /*0004*/ 	.word	0x00000082


	//----- nvinfo : EIATTR_KPARAM_INFO
	.align		4
.L_33:
        /*0008*/ 	.byte	0x04, 0x17
        /*000a*/ 	.short	(.L_35 - .L_34)
.L_34:
        /*000c*/ 	.word	0x00000000
        /*0010*/ 	.short	0x0007
        /*0012*/ 	.short	0x0038
        /*0014*/ 	.byte	0x00, 0xf0, 0x21, 0x00


	//----- nvinfo : EIATTR_KPARAM_INFO
	.align		4
.L_35:
        /*0018*/ 	.byte	0x04, 0x17
        /*001a*/ 	.short	(.L_37 - .L_36)
.L_36:
        /*001c*/ 	.word	0x00000000
        /*0020*/ 	.short	0x0006
        /*0022*/ 	.short	0x0030
        /*0024*/ 	.byte	0x00, 0xf0, 0x11, 0x00


	//----- nvinfo : EIATTR_KPARAM_INFO
	.align		4
.L_37:
        /*0028*/ 	.byte	0x04, 0x17
        /*002a*/ 	.short	(.L_39 - .L_38)
.L_38:
        /*002c*/ 	.word	0x00000000
        /*0030*/ 	.short	0x0005
        /*0032*/ 	.short	0x0028
        /*0034*/ 	.byte	0x00, 0xf5, 0x21, 0x00


	//----- nvinfo : EIATTR_KPARAM_INFO
	.align		4
.L_39:
        /*0038*/ 	.byte	0x04, 0x17
        /*003a*/ 	.short	(.L_41 - .L_40)
.L_40:
        /*003c*/ 	.word	0x00000000
        /*0040*/ 	.short	0x0004
        /*0042*/ 	.short	0x0020
        /*0044*/ 	.byte	0x00, 0xf5, 0x21, 0x00


	//----- nvinfo : EIATTR_KPARAM_INFO
	.align		4
.L_41:
        /*0048*/ 	.byte	0x04, 0x17
        /*004a*/ 	.short	(.L_43 - .L_42)
.L_42:
        /*004c*/ 	.word	0x00000000
        /*0050*/ 	.short	0x0003
        /*0052*/ 	.short	0x0018
        /*0054*/ 	.byte	0x00, 0xf5, 0x21, 0x00


	//----- nvinfo : EIATTR_KPARAM_INFO
	.align		4
.L_43:
        /*0058*/ 	.byte	0x04, 0x17
        /*005a*/ 	.short	(.L_45 - .L_44)
.L_44:
        /*005c*/ 	.word	0x00000000
        /*0060*/ 	.short	0x0002
        /*0062*/ 	.short	0x0010
        /*0064*/ 	.byte	0x00, 0xf5, 0x21, 0x00


	//----- nvinfo : EIATTR_KPARAM_INFO
	.align		4
.L_45:
        /*0068*/ 	.byte	0x04, 0x17
        /*006a*/ 	.short	(.L_47 - .L_46)
.L_46:
        /*006c*/ 	.word	0x00000000
        /*0070*/ 	.short	0x0001
        /*0072*/ 	.short	0x0008
        /*0074*/ 	.byte	0x00, 0xf5, 0x21, 0x00


	//----- nvinfo : EIATTR_KPARAM_INFO
	.align		4
.L_47:
        /*0078*/ 	.byte	0x04, 0x17
        /*007a*/ 	.short	(.L_49 - .L_48)
.L_48:
        /*007c*/ 	.word	0x00000000
        /*0080*/ 	.short	0x0000
        /*0082*/ 	.short	0x0000
        /*0084*/ 	.byte	0x00, 0xf5, 0x21, 0x00


	//----- nvinfo : EIATTR_SPARSE_MMA_MASK
	.align		4
.L_49:
        /*0088*/ 	.byte	0x03, 0x50
        /*008a*/ 	.short	0x0000


	//----- nvinfo : EIATTR_MAXREG_COUNT
	.align		4
        /*008c*/ 	.byte	0x03, 0x1b
        /*008e*/ 	.short	0x00ff


	//----- nvinfo : EIATTR_MERCURY_ISA_VERSION
	.align		4
        /*0090*/ 	.byte	0x03, 0x5f
        /*0092*/ 	.short	0x0101


	//----- nvinfo : EIATTR_VRC_CTA_INIT_COUNT
	.align		4
        /*0094*/ 	.byte	0x02, 0x4a
	.zero		1
	.zero		1


	//----- nvinfo : EIATTR_EXIT_INSTR_OFFSETS
	.align		4
        /*0098*/ 	.byte	0x04, 0x1c
        /*009a*/ 	.short	(.L_51 - .L_50)


	//   ....[0]....
.L_50:
        /*009c*/ 	.word	0x00000070


	//   ....[1]....
        /*00a0*/ 	.word	0x00000240


	//----- nvinfo : EIATTR_CBANK_PARAM_SIZE
	.align		4
.L_51:
        /*00a4*/ 	.byte	0x03, 0x19
        /*00a6*/ 	.short	0x0040


	//----- nvinfo : EIATTR_PARAM_CBANK
	.align		4
        /*00a8*/ 	.byte	0x04, 0x0a
        /*00aa*/ 	.short	(.L_53 - .L_52)
	.align		4
.L_52:
        /*00ac*/ 	.word	index@(.nv.constant0._Z19integrateVelocitiesPdS_S_S_S_S_id)
        /*00b0*/ 	.short	0x0380
        /*00b2*/ 	.short	0x0040


	//----- nvinfo : EIATTR_SW_WAR
	.align		4
.L_53:
        /*00b4*/ 	.byte	0x04, 0x36
        /*00b6*/ 	.short	(.L_55 - .L_54)
.L_54:
        /*00b8*/ 	.word	0x00000008
.L_55:


//--------------------- .nv.info._Z18integratePositionsiPdS_S_S_S_S_S_S_idS_i --------------------------
	.section	.nv.info._Z18integratePositionsiPdS_S_S_S_S_S_S_idS_i,"",@"SHT_CUDA_INFO"
	.sectionflags	@""
	.align	4


	//----- nvinfo : EIATTR_CUDA_API_VERSION
	.align		4
        /*0000*/ 	.byte	0x04, 0x37
        /*0002*/ 	.short	(.L_57 - .L_56)
.L_56:
        /*0004*/ 	.word	0x00000082


	//----- nvinfo : EIATTR_KPARAM_INFO
	.align		4
.L_57:
        /*0008*/ 	.byte	0x04, 0x17
        /*000a*/ 	.short	(.L_59 - .L_58)
.L_58:
        /*000c*/ 	.word	0x00000000
        /*0010*/ 	.short	0x000c
        /*0012*/ 	.short	0x0060
        /*0014*/ 	.byte	0x00, 0xf0, 0x11, 0x00


	//----- nvinfo : EIATTR_KPARAM_INFO
	.align		4
.L_59:
        /*0018*/ 	.byte	0x04, 0x17
        /*001a*/ 	.short	(.L_61 - .L_60)
.L_60:
        /*001c*/ 	.word	0x00000000
        /*0020*/ 	.short	0x000b
        /*0022*/ 	.short	0x0058
        /*0024*/ 	.byte	0x00, 0xf5, 0x21, 0x00


	//----- nvinfo : EIATTR_KPARAM_INFO
	.align		4
.L_61:
        /*0028*/ 	.byte	0x04, 0x17
        /*002a*/ 	.short	(.L_63 - .L_62)
.L_62:
        /*002c*/ 	.word	0x00000000
        /*0030*/ 	.short	0x000a
        /*0032*/ 	.short	0x0050
        /*0034*/ 	.byte	0x00, 0xf0, 0x21, 0x00


	//----- nvinfo : EIATTR_KPARAM_INFO
	.align		4
.L_63:
        /*0038*/ 	.byte	0x04, 0x17
        /*003a*/ 	.short	(.L_65 - .L_64)
.L_64:
        /*003c*/ 	.word	0x00000000
        /*0040*/ 	.short	0x0009
        /*0042*/ 	.short	0x0048
        /*0044*/ 	.byte	0x00, 0xf0, 0x11, 0x00


	//----- nvinfo : EIATTR_KPARAM_INFO
	.align		4
.L_65:
        /*0048*/ 	.byte	0x04, 0x17
        /*004a*/ 	.short	(.L_67 - .L_66)
.L_66:
        /*004c*/ 	.word	0x00000000
        /*0050*/ 	.short	0x0008
        /*0052*/ 	.short	0x0040
        /*0054*/ 	.byte	0x00, 0xf5, 0x21, 0x00


	//----- nvinfo : EIATTR_KPARAM_INFO
	.align		4
.L_67:
        /*0058*/ 	.byte	0x04, 0x17
        /*005a*/ 	.short	(.L_69 - .L_68)
.L_68:
        /*005c*/ 	.word	0x00000000
        /*0060*/ 	.short	0x0007
        /*0062*/ 	.short	0x0038
        /*0064*/ 	.byte	0x00, 0xf5, 0x21, 0x00


	//----- nvinfo : EIATTR_KPARAM_INFO
	.align		4
.L_69:
        /*0068*/ 	.byte	0x04, 0x17
        /*006a*/ 	.short	(.L_71 - .L_70)
.L_70:
        /*006c*/ 	.word	0x00000000
        /*0070*/ 	.short	0x0006
        /*0072*/ 	.short	0x0030
        /*0074*/ 	.byte	0x00, 0xf5, 0x21, 0x00


	//----- nvinfo : EIATTR_KPARAM_INFO
	.align		4
.L_71:
        /*0078*/ 	.byte	0x04, 0x17
        /*007a*/ 	.short	(.L_73 - .L_72)
.L_72:
        /*007c*/ 	.word	0x00000000
        /*0080*/ 	.short	0x0005
        /*0082*/ 	.short	0x0028
        /*0084*/ 	.byte	0x00, 0xf5, 0x21, 0x00


	//----- nvinfo : EIATTR_KPARAM_INFO
	.align		4
.L_73:
        /*0088*/ 	.byte	0x04, 0x17
        /*008a*/ 	.short	(.L_75 - .L_74)
.L_74:
        /*008c*/ 	.word	0x00000000
        /*0090*/ 	.short	0x0004
        /*0092*/ 	.short	0x0020
        /*0094*/ 	.byte	0x00, 0xf5, 0x21, 0x00


	//----- nvinfo : EIATTR_KPARAM_INFO
	.align		4
.L_75:
        /*0098*/ 	.byte	0x04, 0x17
        /*009a*/ 	.short	(.L_77 - .L_76)
.L_76:
        /*009c*/ 	.word	0x00000000
        /*00a0*/ 	.short	0x0003
        /*00a2*/ 	.short	0x0018
        /*00a4*/ 	.byte	0x00, 0xf5, 0x21, 0x00


	//----- nvinfo : EIATTR_KPARAM_INFO
	.align		4
.L_77:
        /*00a8*/ 	.byte	0x04, 0x17
        /*00aa*/ 	.short	(.L_79 - .L_78)
.L_78:
        /*00ac*/ 	.word	0x00000000
        /*00b0*/ 	.short	0x0002
        /*00b2*/ 	.short	0x0010
        /*00b4*/ 	.byte	0x00, 0xf5, 0x21, 0x00


	//----- nvinfo : EIATTR_KPARAM_INFO
	.align		4
.L_79:
        /*00b8*/ 	.byte	0x04, 0x17
        /*00ba*/ 	.short	(.L_81 - .L_80)
.L_80:
        /*00bc*/ 	.word	0x00000000
        /*00c0*/ 	.short	0x0001
        /*00c2*/ 	.short	0x0008
        /*00c4*/ 	.byte	0x00, 0xf5, 0x21, 0x00


	//----- nvinfo : EIATTR_KPARAM_INFO
	.align		4
.L_81:
        /*00c8*/ 	.byte	0x04, 0x17
        /*00ca*/ 	.short	(.L_83 - .L_82)
.L_82:
        /*00cc*/ 	.word	0x00000000
        /*00d0*/ 	.short	0x0000
        /*00d2*/ 	.short	0x0000
        /*00d4*/ 	.byte	0x00, 0xf0, 0x11, 0x00


	//----- nvinfo : EIATTR_SPARSE_MMA_MASK
	.align		4
.L_83:
        /*00d8*/ 	.byte	0x03, 0x50
        /*00da*/ 	.short	0x0000


	//----- nvinfo : EIATTR_MAXREG_COUNT
	.align		4
        /*00dc*/ 	.byte	0x03, 0x1b
        /*00de*/ 	.short	0x00ff


	//----- nvinfo : EIATTR_MERCURY_ISA_VERSION
	.align		4
        /*00e0*/ 	.byte	0x03, 0x5f
        /*00e2*/ 	.short	0x0101


	//----- nvinfo : EIATTR_VRC_CTA_INIT_COUNT
	.align		4
        /*00e4*/ 	.byte	0x02, 0x4a
	.zero		1
	.zero		1


	//----- nvinfo : EIATTR_EXIT_INSTR_OFFSETS
	.align		4
        /*00e8*/ 	.byte	0x04, 0x1c
        /*00ea*/ 	.short	(.L_85 - .L_84)


	//   ....[0]....
.L_84:
        /*00ec*/ 	.word	0x00000070


	//   ....[1]....
        /*00f0*/ 	.word	0x00000550


	//   ....[2]....
        /*00f4*/ 	.word	0x000005a0


	//----- nvinfo : EIATTR_CRS_STACK_SIZE
	.align		4
.L_85:
        /*00f8*/ 	.byte	0x04, 0x1e
        /*00fa*/ 	.short	(.L_87 - .L_86)
.L_86:
        /*00fc*/ 	.word	0x00000000


	//----- nvinfo : EIATTR_CBANK_PARAM_SIZE
	.align		4
.L_87:
        /*0100*/ 	.byte	0x03, 0x19
        /*0102*/ 	.short	0x0064


	//----- nvinfo : EIATTR_PARAM_CBANK
	.align		4
        /*0104*/ 	.byte	0x04, 0x0a
        /*0106*/ 	.short	(.L_89 - .L_88)
	.align		4
.L_88:
        /*0108*/ 	.word	index@(.nv.constant0._Z18integratePositionsiPdS_S_S_S_S_S_S_idS_i)
        /*010c*/ 	.short	0x0380
        /*010e*/ 	.short	0x0064


	//----- nvinfo : EIATTR_SW_WAR
	.align		4
.L_89:
        /*0110*/ 	.byte	0x04, 0x36
        /*0112*/ 	.short	(.L_91 - .L_90)
.L_90:
        /*0114*/ 	.word	0x00000008
.L_91:


//--------------------- .nv.info._Z22aggregateAccelerationsPdS_S_S_PKdi --------------------------
	.section	.nv.info._Z22aggregateAccelerationsPdS_S_S_PKdi,"",@"SHT_CUDA_INFO"
	.sectionflags	@""
	.align	4


	//----- nvinfo : EIATTR_CUDA_API_VERSION
	.align		4
        /*0000*/ 	.byte	0x04, 0x37
        /*0002*/ 	.short	(.L_93 - .L_92)
.L_92:
        /*0004*/ 	.word	0x00000082


	//----- nvinfo : EIATTR_KPARAM_INFO
	.align		4
.L_93:
        /*0008*/ 	.byte	0x04, 0x17
        /*000a*/ 	.short	(.L_95 - .L_94)
.L_94:
        /*000c*/ 	.word	0x00000000
        /*0010*/ 	.short	0x0005
        /*0012*/ 	.short	0x0028
        /*0014*/ 	.byte	0x00, 0xf0, 0x11, 0x00


	//----- nvinfo : EIATTR_KPARAM_INFO
	.align		4
.L_95:
        /*0018*/ 	.byte	0x04, 0x17
        /*001a*/ 	.short	(.L_97 - .L_96)
.L_96:
        /*001c*/ 	.word	0x00000000
        /*0020*/ 	.short	0x0004
        /*0022*/ 	.short	0x0020
        /*0024*/ 	.byte	0x00, 0xf5, 0x21, 0x00


	//----- nvinfo : EIATTR_KPARAM_INFO
	.align		4
.L_97:
        /*0028*/ 	.byte	0x04, 0x17
        /*002a*/ 	.short	(.L_99 - .L_98)
.L_98:
        /*002c*/ 	.word	0x00000000
        /*0030*/ 	.short	0x0003
        /*0032*/ 	.short	0x0018
        /*0034*/ 	.byte	0x00, 0xf5, 0x21, 0x00


	//----- nvinfo : EIATTR_KPARAM_INFO
	.align		4
.L_99:
        /*0038*/ 	.byte	0x04, 0x17
        /*003a*/ 	.short	(.L_101 - .L_100)
.L_100:
        /*003c*/ 	.word	0x00000000
        /*0040*/ 	.short	0x0002
        /*0042*/ 	.short	0x0010
        /*0044*/ 	.byte	0x00, 0xf5, 0x21, 0x00


	//----- nvinfo : EIATTR_KPARAM_INFO
	.align		4
.L_101:
        /*0048*/ 	.byte	0x04, 0x17
        /*004a*/ 	.short	(.L_103 - .L_102)
.L_102:
        /*004c*/ 	.word	0x00000000
        /*0050*/ 	.short	0x0001
        /*0052*/ 	.short	0x0008
        /*0054*/ 	.byte	0x00, 0xf5, 0x21, 0x00


	//----- nvinfo : EIATTR_KPARAM_INFO
	.align		4
.L_103:
        /*0058*/ 	.byte	0x04, 0x17
        /*005a*/ 	.short	(.L_105 - .L_104)
.L_104:
        /*005c*/ 	.word	0x00000000
        /*0060*/ 	.short	0x0000
        /*0062*/ 	.short	0x0000
        /*0064*/ 	.byte	0x00, 0xf5, 0x21, 0x00


	//----- nvinfo : EIATTR_SPARSE_MMA_MASK
	.align		4
.L_105:
        /*0068*/ 	.byte	0x03, 0x50
        /*006a*/ 	.short	0x0000


	//----- nvinfo : EIATTR_MAXREG_COUNT
	.align		4
        /*006c*/ 	.byte	0x03, 0x1b
        /*006e*/ 	.short	0x00ff


	//----- nvinfo : EIATTR_MERCURY_ISA_VERSION
	.align		4
        /*0070*/ 	.byte	0x03, 0x5f
        /*0072*/ 	.short	0x0101


	//----- nvinfo : EIATTR_VRC_CTA_INIT_COUNT
	.align		4
        /*0074*/ 	.byte	0x02, 0x4a
	.zero		1
	.zero		1


	//----- nvinfo : EIATTR_EXIT_INSTR_OFFSETS
	.align		4
        /*0078*/ 	.byte	0x04, 0x1c
        /*007a*/ 	.short	(.L_107 - .L_106)


	//   ....[0]....
.L_106:
        /*007c*/ 	.word	0x00000070


	//   ....[1]....
        /*0080*/ 	.word	0x00000ee0


	//----- nvinfo : EIATTR_CRS_STACK_SIZE
	.align		4
.L_107:
        /*0084*/ 	.byte	0x04, 0x1e
        /*0086*/ 	.short	(.L_109 - .L_108)
.L_108:
        /*0088*/ 	.word	0x00000000


	//----- nvinfo : EIATTR_CBANK_PARAM_SIZE
	.align		4
.L_109:
        /*008c*/ 	.byte	0x03, 0x19
        /*008e*/ 	.short	0x002c


	//----- nvinfo : EIATTR_PARAM_CBANK
	.align		4
        /*0090*/ 	.byte	0x04, 0x0a
        /*0092*/ 	.short	(.L_111 - .L_110)
	.align		4
.L_110:
        /*0094*/ 	.word	index@(.nv.constant0._Z22aggregateAccelerationsPdS_S_S_PKdi)
        /*0098*/ 	.short	0x0380
        /*009a*/ 	.short	0x002c


	//----- nvinfo : EIATTR_SW_WAR
	.align		4
.L_111:
        /*009c*/ 	.byte	0x04, 0x36
        /*009e*/ 	.short	(.L_113 - .L_112)
.L_112:
        /*00a0*/ 	.word	0x00000008
.L_113:


//--------------------- .nv.info._Z13computeForcesPdS_S_S_iiiS_d --------------------------
	.section	.nv.info._Z13computeForcesPdS_S_S_iiiS_d,"",@"SHT_CUDA_INFO"
	.sectionflags	@""
	.align	4


	//----- nvinfo : EIATTR_CUDA_API_VERSION
	.align		4
        /*0000*/ 	.byte	0x04, 0x37
        /*0002*/ 	.short	(.L_115 - .L_114)
.L_114:
        /*0004*/ 	.word	0x00000082


	//----- nvinfo : EIATTR_KPARAM_INFO
	.align		4
.L_115:
        /*0008*/ 	.byte	0x04, 0x17
        /*000a*/ 	.short	(.L_117 - .L_116)
.L_116:
        /*000c*/ 	.word	0x00000000
        /*0010*/ 	.short	0x0008
        /*0012*/ 	.short	0x0038
        /*0014*/ 	.byte	0x00, 0xf0, 0x21, 0x00


	//----- nvinfo : EIATTR_KPARAM_INFO
	.align		4
.L_117:
        /*0018*/ 	.byte	0x04, 0x17
        /*001a*/ 	.short	(.L_119 - .L_118)
.L_118:
        /*001c*/ 	.word	0x00000000
        /*0020*/ 	.short	0x0007
        /*0022*/ 	.short	0x0030
        /*0024*/ 	.byte	0x00, 0xf5, 0x21, 0x00


	//----- nvinfo : EIATTR_KPARAM_INFO
	.align		4
.L_119:
        /*0028*/ 	.byte	0x04, 0x17
        /*002a*/ 	.short	(.L_121 - .L_120)
.L_120:
        /*002c*/ 	.word	0x00000000
        /*0030*/ 	.short	0x0006
        /*0032*/ 	.short	0x0028
        /*0034*/ 	.byte	0x00, 0xf0, 0x11, 0x00


	//----- nvinfo : EIATTR_KPARAM_INFO
	.align		4
.L_121:
        /*0038*/ 	.byte	0x04, 0x17
        /*003a*/ 	.short	(.L_123 - .L_122)
.L_122:
        /*003c*/ 	.word	0x00000000
        /*0040*/ 	.short	0x0005
        /*0042*/ 	.short	0x0024
        /*0044*/ 	.byte	0x00, 0xf0, 0x11, 0x00


	//----- nvinfo : EIATTR_KPARAM_INFO
	.align		4
.L_123:
        /*0048*/ 	.byte	0x04, 0x17
        /*004a*/ 	.short	(.L_125 - .L_124)
.L_124:
        /*004c*/ 	.word	0x00000000
        /*0050*/ 	.short	0x0004
        /*0052*/ 	.short	0x0020
        /*0054*/ 	.byte	0x00, 0xf0, 0x11, 0x00


	//----- nvinfo : EIATTR_KPARAM_INFO
	.align		4
.L_125:
        /*0058*/ 	.byte	0x04, 0x17
        /*005a*/ 	.short	(.L_127 - .L_126)
.L_126:
        /*005c*/ 	.word	0x00000000
        /*0060*/ 	.short	0x0003
        /*0062*/ 	.short	0x0018
        /*0064*/ 	.byte	0x00, 0xf5, 0x21, 0x00


	//----- nvinfo : EIATTR_KPARAM_INFO
	.align		4
.L_127:
        /*0068*/ 	.byte	0x04, 0x17
        /*006a*/ 	.short	(.L_129 - .L_128)
.L_128:
        /*006c*/ 	.word	0x00000000
        /*0070*/ 	.short	0x0002
        /*0072*/ 	.short	0x0010
        /*0074*/ 	.byte	0x00, 0xf5, 0x21, 0x00


	//----- nvinfo : EIATTR_KPARAM_INFO
	.align		4
.L_129:
        /*0078*/ 	.byte	0x04, 0x17
        /*007a*/ 	.short	(.L_131 - .L_130)
.L_130:
        /*007c*/ 	.word	0x00000000
        /*0080*/ 	.short	0x0001
        /*0082*/ 	.short	0x0008
        /*0084*/ 	.byte	0x00, 0xf5, 0x21, 0x00


	//----- nvinfo : EIATTR_KPARAM_INFO
	.align		4
.L_131:
        /*0088*/ 	.byte	0x04, 0x17
        /*008a*/ 	.short	(.L_133 - .L_132)
.L_132:
        /*008c*/ 	.word	0x00000000
        /*0090*/ 	.short	0x0000
        /*0092*/ 	.short	0x0000
        /*0094*/ 	.byte	0x00, 0xf5, 0x21, 0x00


	//----- nvinfo : EIATTR_SPARSE_MMA_MASK
	.align		4
.L_133:
        /*0098*/ 	.byte	0x03, 0x50
        /*009a*/ 	.short	0x0000


	//----- nvinfo : EIATTR_MAXREG_COUNT
	.align		4
        /*009c*/ 	.byte	0x03, 0x1b
        /*009e*/ 	.short	0x00ff


	//----- nvinfo : EIATTR_MERCURY_ISA_VERSION
	.align		4
        /*00a0*/ 	.byte	0x03, 0x5f
        /*00a2*/ 	.short	0x0101


	//----- nvinfo : EIATTR_VRC_CTA_INIT_COUNT
	.align		4
        /*00a4*/ 	.byte	0x02, 0x4a
	.zero		1
	.zero		1


	//----- nvinfo : EIATTR_EXIT_INSTR_OFFSETS
	.align		4
        /*00a8*/ 	.byte	0x04, 0x1c
        /*00aa*/ 	.short	(.L_135 - .L_134)


	//   ....[0]....
.L_134:
        /*00ac*/ 	.word	0x000000d0


	//   ....[1]....
        /*00b0*/ 	.word	0x00000ee0


	//   ....[2]....
        /*00b4*/ 	.word	0x00000f60


	//----- nvinfo : EIATTR_CRS_STACK_SIZE
	.align		4
.L_135:
        /*00b8*/ 	.byte	0x04, 0x1e
        /*00ba*/ 	.short	(.L_137 - .L_136)
.L_136:
        /*00bc*/ 	.word	0x00000000


	//----- nvinfo : EIATTR_CBANK_PARAM_SIZE
	.align		4
.L_137:
        /*00c0*/ 	.byte	0x03, 0x19
        /*00c2*/ 	.short	0x0040


	//----- nvinfo : EIATTR_PARAM_CBANK
	.align		4
        /*00c4*/ 	.byte	0x04, 0x0a
        /*00c6*/ 	.short	(.L_139 - .L_138)
	.align		4
.L_138:
        /*00c8*/ 	.word	index@(.nv.constant0._Z13computeForcesPdS_S_S_iiiS_d)
        /*00cc*/ 	.short	0x0380
        /*00ce*/ 	.short	0x0040


	//----- nvinfo : EIATTR_SW_WAR
	.align		4
.L_139:
        /*00d0*/ 	.byte	0x04, 0x36
        /*00d2*/ 	.short	(.L_141 - .L_140)
.L_140:
        /*00d4*/ 	.word	0x00000008
.L_141:


//--------------------- .nv.callgraph             --------------------------
	.section	.nv.callgraph,"",@"SHT_CUDA_CALLGRAPH"
	.align	4
	.sectionentsize	8
	.align		4
        /*0000*/ 	.word	0x00000000
	.align		4
        /*0004*/ 	.word	0xffffffff
	.align		4
        /*0008*/ 	.word	0x00000000
	.align		4
        /*000c*/ 	.word	0xfffffffe
	.align		4
        /*0010*/ 	.word	0x00000000
	.align		4
        /*0014*/ 	.word	0xfffffffd
	.align		4
        /*0018*/ 	.word	0x00000000
	.align		4
        /*001c*/ 	.word	0xfffffffc


//--------------------- .text._Z19integrateVelocitiesPdS_S_S_S_S_id --------------------------
	.section	.text._Z19integrateVelocitiesPdS_S_S_S_S_id,"ax",@progbits
	.align	128
        .global         _Z19integrateVelocitiesPdS_S_S_S_S_id
        .type           _Z19integrateVelocitiesPdS_S_S_S_S_id,@function
        .size           _Z19integrateVelocitiesPdS_S_S_S_S_id,(.L_x_52 - _Z19integrateVelocitiesPdS_S_S_S_S_id)
        .other          _Z19integrateVelocitiesPdS_S_S_S_S_id,@"STO_CUDA_ENTRY STV_DEFAULT"
_Z19integrateVelocitiesPdS_S_S_S_S_id:
.text._Z19integrateVelocitiesPdS_S_S_S_S_id:
[----:B------:R-:W-:Y:S01]  /*0000*/  LDC R1, c[0x0][0x37c] ;  /* 0x0000df00ff017b82 */ /* 0x000fe20000000800 */
[----:B------:R-:W0:Y:S07]  /*0010*/  S2R R3, SR_TID.X ;  /* 0x0000000000037919 */ /* 0x000e2e0000002100 */
[----:B------:R-:W0:Y:S01]  /*0020*/  S2UR UR4, SR_CTAID.X ;  /* 0x00000000000479c3 */ /* 0x000e220000002500 */
[----:B------:R-:W1:Y:S07]  /*0030*/  LDCU UR5, c[0x0][0x3b0] ;  /* 0x00007600ff0577ac */ /* 0x000e6e0008000800 */
[----:B------:R-:W0:Y:S02]  /*0040*/  LDC R0, c[0x0][0x360] ;  /* 0x0000d800ff007b82 */ /* 0x000e240000000800 */
[----:B0-----:R-:W-:-:S05]  /*0050*/  IMAD R0, R0, UR4, R3 ;  /* 0x0000000400007c24 */ /* 0x001fca000f8e0203 */
[----:B-1----:R-:W-:-:S13]  /*0060*/  ISETP.GE.AND P0, PT, R0, UR5, PT ;  /* 0x0000000500007c0c */ /* 0x002fda000bf06270 */
[----:B------:R-:W-:Y:S05]  /*0070*/  @P0 EXIT ;  /* 0x000000000000094d */ /* 0x000fea0003800000 */
[----:B------:R-:W0:Y:S01]  /*0080*/  LDC.64 R2, c[0x0][0x390] ;  /* 0x0000e400ff027b82 */ /* 0x000e220000000a00 */
[----:B------:R-:W1:Y:S01]  /*0090*/  LDCU.64 UR4, c[0x0][0x358] ;  /* 0x00006b00ff0477ac */ /* 0x000e620008000a00 */
[----:B------:R-:W2:Y:S06]  /*00a0*/  LDCU.64 UR6, c[0x0][0x3b8] ;  /* 0x00007700ff0677ac */ /* 0x000eac0008000a00 */
[----:B------:R-:W3:Y:S08]  /*00b0*/  LDC.64 R4, c[0x0][0x3a0] ;  /* 0x0000e800ff047b82 */ /* 0x000ef00000000a00 */
[----:B------:R-:W4:Y:S01]  /*00c0*/  LDC.64 R8, c[0x0][0x380] ;  /* 0x0000e000ff087b82 */ /* 0x000f220000000a00 */
[----:B0-----:R-:W-:-:S07]  /*00d0*/  IMAD.WIDE R2, R0, 0x8, R2 ;  /* 0x0000000800027825 */ /* 0x001fce00078e0202 */
[----:B------:R-:W0:Y:S01]  /*00e0*/  LDC.64 R12, c[0x0][0x398] ;  /* 0x0000e600ff0c7b82 */ /* 0x000e220000000a00 */
[----:B-1----:R-:W5:Y:S01]  /*00f0*/  LDG.E.64 R2, desc[UR4][R2.64] ;  /* 0x0000000402027981 */ /* 0x002f62000c1e1b00 */
[----:B---3--:R-:W-:-:S06]  /*0100*/  IMAD.WIDE R4, R0, 0x8, R4 ;  /* 0x0000000800047825 */ /* 0x008fcc00078e0204 */
[----:B------:R-:W1:Y:S01]  /*0110*/  LDC.64 R14, c[0x0][0x3a8] ;  /* 0x0000ea00ff0e7b82 */ /* 0x000e620000000a00 */
[----:B------:R-:W5:Y:S01]  /*0120*/  LDG.E.64 R4, desc[UR4][R4.64] ;  /* 0x0000000404047981 */ /* 0x000f62000c1e1b00 */
[----:B----4-:R-:W-:-:S06]  /*0130*/  IMAD.WIDE R8, R0, 0x8, R8 ;  /* 0x0000000800087825 */ /* 0x010fcc00078e0208 */
[----:B------:R-:W3:Y:S01]  /*0140*/  LDC.64 R16, c[0x0][0x388] ;  /* 0x0000e200ff107b82 */ /* 0x000ee20000000a00 */
[----:B------:R-:W2:Y:S01]  /*0150*/  LDG.E.64 R10, desc[UR4][R8.64] ;  /* 0x00000004080a7981 */ /* 0x000ea2000c1e1b00 */
[----:B-----5:R-:W-:-:S08]  /*0160*/  DADD R6, R2, R4 ;  /* 0x0000000002067229 */ /* 0x020fd00000000004 */
[----:B------:R-:W-:Y:S01]  /*0170*/  DMUL R6, R6, 0.5 ;  /* 0x3fe0000006067828 */ /* 0x000fe20000000000 */
[----:B0-----:R-:W-:-:S04]  /*0180*/  IMAD.WIDE R2, R0, 0x8, R12 ;  /* 0x0000000800027825 */ /* 0x001fc800078e020c */
[----:B-1----:R-:W-:-:S03]  /*0190*/  IMAD.WIDE R4, R0, 0x8, R14 ;  /* 0x0000000800047825 */ /* 0x002fc600078e020e */
[----:B--2---:R-:W-:-:S07]  /*01a0*/  DFMA R6, R6, UR6, R10 ;  /* 0x0000000606067c2b */ /* 0x004fce000800000a */
[----:B------:R-:W-:Y:S04]  /*01b0*/  STG.E.64 desc[UR4][R8.64], R6 ;  /* 0x0000000608007986 */ /* 0x000fe8000c101b04 */
[----:B------:R-:W2:Y:S04]  /*01c0*/  LDG.E.64 R2, desc[UR4][R2.64] ;  /* 0x0000000402027981 */ /* 0x000ea8000c1e1b00 */
[----:B------:R-:W2:Y:S01]  /*01d0*/  LDG.E.64 R4, desc[UR4][R4.64] ;  /* 0x0000000404047981 */ /* 0x000ea2000c1e1b00 */
[----:B---3--:R-:W-:-:S05]  /*01e0*/  IMAD.WIDE R12, R0, 0x8, R16 ;  /* 0x00000008000c7825 */ /* 0x008fca00078e0210 */
[----:B------:R-:W3:Y:S01]  /*01f0*/  LDG.E.64 R14, desc[UR4][R12.64] ;  /* 0x000000040c0e7981 */ /* 0x000ee2000c1e1b00 */
[----:B--2---:R-:W-:-:S08]  /*0200*/  DADD R10, R2, R4 ;  /* 0x00000000020a7229 */ /* 0x004fd00000000004 */
[----:B------:R-:W-:-:S08]  /*0210*/  DMUL R10, R10, 0.5 ;  /* 0x3fe000000a0a7828 */ /* 0x000fd00000000000 */
[----:B---3--:R-:W-:-:S07]  /*0220*/  DFMA R10, R10, UR6, R14 ;  /* 0x000000060a0a7c2b */ /* 0x008fce000800000e */
[----:B------:R-:W-:Y:S01]  /*0230*/  STG.E.64 desc[UR4][R12.64], R10 ;  /* 0x0000000a0c007986 */ /* 0x000fe2000c101b04 */
[----:B------:R-:W-:Y:S05]  /*0240*/  EXIT ;  /* 0x000000000000794d */ /* 0x000fea0003800000 */
.L_x_0:
[----:B------:R-:W-:-:S00]  /*0250*/  BRA `(.L_x_0) ;  /* 0xfffffffc00fc7947 */ /* 0x000fc0000383ffff */
[----:B------:R-:W-:-:S00]  /*0260*/  NOP ;  /* 0x0000000000007918 */ /* 0x000fc00000000000 */
        /* <DEDUP_REMOVED lines=9> */
.L_x_52:


//--------------------- .text._Z18integratePositionsiPdS_S_S_S_S_S_S_idS_i --------------------------
	.section	.text._Z18integratePositionsiPdS_S_S_S_S_S_S_idS_i,"ax",@progbits
	.align	128
        .global         _Z18integratePositionsiPdS_S_S_S_S_S_S_idS_i
        .type           _Z18integratePositionsiPdS_S_S_S_S_S_S_idS_i,@function
        .size           _Z18integratePositionsiPdS_S_S_S_S_S_S_idS_i,(.L_x_53 - _Z18integratePositionsiPdS_S_S_S_S_S_S_idS_i)
        .other          _Z18integratePositionsiPdS_S_S_S_S_S_S_idS_i,@"STO_CUDA_ENTRY STV_DEFAULT"
_Z18integratePositionsiPdS_S_S_S_S_S_S_idS_i:
.text._Z18integratePositionsiPdS_S_S_S_S_S_S_idS_i:
        /* <DEDUP_REMOVED lines=8> */
[----:B------:R-:W0:Y:S01]  /*0080*/  LDC R10, c[0x0][0x380] ;  /* 0x0000e000ff0a7b82 */ /* 0x000e220000000800 */
[----:B------:R-:W-:Y:S01]  /*0090*/  HFMA2 R5, -RZ, RZ, 0.0269927978515625, 39584 ;  /* 0x26e978d5ff057431 */ /* 0x000fe200000001ff */
[----:B------:R-:W1:Y:S06]  /*00a0*/  LDCU.64 UR4, c[0x0][0x358] ;  /* 0x00006b00ff0477ac */ /* 0x000e6c0008000a00 */
[----:B------:R-:W2:Y:S08]  /*00b0*/  LDC.64 R2, c[0x0][0x398] ;  /* 0x0000e600ff027b82 */ /* 0x000eb00000000a00 */
[----:B------:R-:W3:Y:S01]  /*00c0*/  LDC.64 R14, c[0x0][0x3b8] ;  /* 0x0000ee00ff0e7b82 */ /* 0x000ee20000000a00 */
[----:B0-----:R-:W-:-:S07]  /*00d0*/  IMAD R4, R10, R5, 0x10624d8 ;  /* 0x010624d80a047424 */ /* 0x001fce00078e0205 */
[----:B------:R-:W0:Y:S01]  /*00e0*/  LDC.64 R16, c[0x0][0x398] ;  /* 0x0000e600ff107b82 */ /* 0x000e220000000a00 */
[----:B------:R-:W-:-:S04]  /*00f0*/  SHF.L.W.U32.HI R4, R4, 0x1d, R4 ;  /* 0x0000001d04047819 */ /* 0x000fc80000010e04 */
[----:B------:R-:W-:-:S03]  /*0100*/  ISETP.GT.U32.AND P0, PT, R4, 0x418936, PT ;  /* 0x004189360400780c */ /* 0x000fc60003f04070 */
[----:B------:R-:W4:Y:S08]  /*0110*/  LDC.64 R20, c[0x0][0x3c0] ;  /* 0x0000f000ff147b82 */ /* 0x000f300000000a00 */
[----:B------:R-:W5:Y:S02]  /*0120*/  LDC.64 R22, c[0x0][0x3d8] ;  /* 0x0000f600ff167b82 */ /* 0x000f640000000a00 */
[----:B--2---:R-:W-:-:S06]  /*0130*/  @!P0 IMAD.WIDE R2, R0, 0x8, R2 ;  /* 0x0000000800028825 */ /* 0x004fcc00078e0202 */
[----:B------:R-:W2:Y:S01]  /*0140*/  @!P0 LDC.64 R6, c[0x0][0x388] ;  /* 0x0000e200ff068b82 */ /* 0x000ea20000000a00 */
[----:B-1----:R1:W4:Y:S01]  /*0150*/  @!P0 LDG.E.64 R4, desc[UR4][R2.64] ;  /* 0x0000000402048981 */ /* 0x002322000c1e1b00 */
[----:B------:R-:W-:-:S05]  /*0160*/  @!P0 IMAD.HI R10, R10, 0x10624dd3, RZ ;  /* 0x10624dd30a0a8827 */ /* 0x000fca00078e02ff */
[----:B------:R-:W-:Y:S01]  /*0170*/  @!P0 SHF.R.U32.HI R11, RZ, 0x1f, R10 ;  /* 0x0000001fff0b8819 */ /* 0x000fe2000001160a */
[----:B------:R-:W0:Y:S03]  /*0180*/  @!P0 LDC.64 R8, c[0x0][0x3a0] ;  /* 0x0000e800ff088b82 */ /* 0x000e260000000a00 */
[----:B------:R-:W-:-:S05]  /*0190*/  @!P0 LEA.HI.SX32 R11, R10, R11, 0x1a ;  /* 0x0000000b0a0b8211 */ /* 0x000fca00078fd2ff */
[----:B------:R-:W-:Y:S01]  /*01a0*/  @!P0 IMAD R13, R11, UR6, R0 ;  /* 0x000000060b0d8c24 */ /* 0x000fe2000f8e0200 */
[----:B-1----:R-:W1:Y:S01]  /*01b0*/  LDC.64 R2, c[0x0][0x3a8] ;  /* 0x0000ea00ff027b82 */ /* 0x002e620000000a00 */
[----:B---3--:R-:W-:Y:S01]  /*01c0*/  IMAD.WIDE R14, R0, 0x8, R14 ;  /* 0x00000008000e7825 */ /* 0x008fe200078e020e */
[----:B------:R-:W3:Y:S03]  /*01d0*/  LDCU UR6, c[0x0][0x3e0] ;  /* 0x00007c00ff0677ac */ /* 0x000ee60008000800 */
[----:B--2---:R-:W-:-:S03]  /*01e0*/  @!P0 IMAD.WIDE R6, R13, 0x8, R6 ;  /* 0x000000080d068825 */ /* 0x004fc600078e0206 */
[----:B------:R-:W2:Y:S01]  /*01f0*/  LDC.64 R10, c[0x0][0x390] ;  /* 0x0000e400ff0a7b82 */ /* 0x000ea20000000a00 */
[----:B0-----:R-:W-:Y:S01]  /*0200*/  @!P0 IMAD.WIDE R8, R0, 0x8, R8 ;  /* 0x0000000800088825 */ /* 0x001fe200078e0208 */
[----:B----4-:R0:W-:Y:S05]  /*0210*/  @!P0 STG.E.64 desc[UR4][R6.64], R4 ;  /* 0x0000000406008986 */ /* 0x0101ea000c101b04 */
[----:B------:R-:W4:Y:S01]  /*0220*/  @!P0 LDG.E.64 R8, desc[UR4][R8.64] ;  /* 0x0000000408088981 */ /* 0x000f22000c1e1b00 */
[----:B--2---:R-:W-:-:S04]  /*0230*/  @!P0 IMAD.WIDE R10, R13, 0x8, R10 ;  /* 0x000000080d0a8825 */ /* 0x004fc800078e020a */
[----:B-1----:R-:W-:-:S04]  /*0240*/  IMAD.WIDE R2, R0, 0x8, R2 ;  /* 0x0000000800027825 */ /* 0x002fc800078e0202 */
[C---:B0-----:R-:W-:Y:S01]  /*0250*/  IMAD.WIDE R4, R0.reuse, 0x8, R16 ;  /* 0x0000000800047825 */ /* 0x041fe200078e0210 */
[----:B------:R-:W0:Y:S01]  /*0260*/  LDC.64 R6, c[0x0][0x3d0] ;  /* 0x0000f400ff067b82 */ /* 0x000e220000000a00 */
[----:B----4-:R1:W-:Y:S04]  /*0270*/  @!P0 STG.E.64 desc[UR4][R10.64], R8 ;  /* 0x000000080a008986 */ /* 0x0103e8000c101b04 */
[----:B------:R-:W2:Y:S04]  /*0280*/  LDG.E.64 R14, desc[UR4][R14.64] ;  /* 0x000000040e0e7981 */ /* 0x000ea8000c1e1b00 */
[----:B------:R-:W4:Y:S04]  /*0290*/  LDG.E.64 R12, desc[UR4][R2.64] ;  /* 0x00000004020c7981 */ /* 0x000f28000c1e1b00 */
[----:B------:R-:W3:Y:S01]  /*02a0*/  LDG.E.64 R18, desc[UR4][R4.64] ;  /* 0x0000000404127981 */ /* 0x000ee2000c1e1b00 */
[----:B-1----:R-:W1:Y:S08]  /*02b0*/  LDC.64 R8, c[0x0][0x3b0] ;  /* 0x0000ec00ff087b82 */ /* 0x002e700000000a00 */
[----:B------:R-:W5:Y:S01]  /*02c0*/  LDC.64 R10, c[0x0][0x3a0] ;  /* 0x0000e800ff0a7b82 */ /* 0x000f620000000a00 */
[----:B-1----:R-:W-:-:S04]  /*02d0*/  IMAD.WIDE R8, R0, 0x8, R8 ;  /* 0x0000000800087825 */ /* 0x002fc800078e0208 */
[----:B-----5:R-:W-:Y:S01]  /*02e0*/  IMAD.WIDE R10, R0, 0x8, R10 ;  /* 0x00000008000a7825 */ /* 0x020fe200078e020a */
[----:B--2---:R-:W-:-:S08]  /*02f0*/  DMUL R16, R14, 0.5 ;  /* 0x3fe000000e107828 */ /* 0x004fd00000000000 */
[----:B0-----:R-:W-:-:S08]  /*0300*/  DMUL R16, R16, R6 ;  /* 0x0000000610107228 */ /* 0x001fd00000000000 */
[----:B------:R-:W-:-:S08]  /*0310*/  DMUL R16, R16, R6 ;  /* 0x0000000610107228 */ /* 0x000fd00000000000 */
[----:B----4-:R-:W-:Y:S01]  /*0320*/  DFMA R12, R12, R6, R16 ;  /* 0x000000060c0c722b */ /* 0x010fe20000000010 */
[----:B------:R-:W-:-:S07]  /*0330*/  IMAD.WIDE R16, R0, 0x8, R20 ;  /* 0x0000000800107825 */ /* 0x000fce00078e0214 */
[----:B---3--:R-:W-:-:S07]  /*0340*/  DADD R12, R12, R18 ;  /* 0x000000000c0c7229 */ /* 0x008fce0000000012 */
[----:B------:R0:W-:Y:S04]  /*0350*/  STG.E.64 desc[UR4][R4.64], R12 ;  /* 0x0000000c04007986 */ /* 0x0001e8000c101b04 */
[----:B------:R-:W2:Y:S04]  /*0360*/  LDG.E.64 R16, desc[UR4][R16.64] ;  /* 0x0000000410107981 */ /* 0x000ea8000c1e1b00 */
[----:B------:R-:W3:Y:S04]  /*0370*/  LDG.E.64 R14, desc[UR4][R8.64] ;  /* 0x00000004080e7981 */ /* 0x000ee8000c1e1b00 */
[----:B------:R-:W4:Y:S01]  /*0380*/  LDG.E.64 R20, desc[UR4][R10.64] ;  /* 0x000000040a147981 */ /* 0x000f22000c1e1b00 */
[----:B--2---:R-:W-:-:S08]  /*0390*/  DMUL R18, R16, 0.5 ;  /* 0x3fe0000010127828 */ /* 0x004fd00000000000 */
[----:B------:R-:W-:-:S08]  /*03a0*/  DMUL R18, R18, R6 ;  /* 0x0000000612127228 */ /* 0x000fd00000000000 */
[----:B------:R-:W-:-:S08]  /*03b0*/  DMUL R18, R18, R6 ;  /* 0x0000000612127228 */ /* 0x000fd00000000000 */
[----:B---3--:R-:W-:Y:S01]  /*03c0*/  DFMA R6, R14, R6, R18 ;  /* 0x000000060e06722b */ /* 0x008fe20000000012 */
[----:B------:R-:W-:-:S07]  /*03d0*/  IMAD.WIDE R14, R0, 0x8, R22 ;  /* 0x00000008000e7825 */ /* 0x000fce00078e0216 */
[----:B----4-:R-:W-:-:S07]  /*03e0*/  DADD R6, R6, R20 ;  /* 0x0000000006067229 */ /* 0x010fce0000000014 */
[----:B------:R1:W-:Y:S04]  /*03f0*/  STG.E.64 desc[UR4][R10.64], R6 ;  /* 0x000000060a007986 */ /* 0x0003e8000c101b04 */
[----:B0-----:R-:W2:Y:S04]  /*0400*/  LDG.E.64 R4, desc[UR4][R4.64] ;  /* 0x0000000404047981 */ /* 0x001ea8000c1e1b00 */
[----:B------:R-:W2:Y:S01]  /*0410*/  LDG.E.64 R16, desc[UR4][R14.64] ;  /* 0x000000040e107981 */ /* 0x000ea2000c1e1b00 */
[----:B------:R-:W0:Y:S01]  /*0420*/  I2F.F64 R12, UR6 ;  /* 0x00000006000c7d12 */ /* 0x000e220008201c00 */
[----:B------:R-:W-:Y:S01]  /*0430*/  BSSY.RECONVERGENT B0, `(.L_x_1) ;  /* 0x000000b000007945 */ /* 0x000fe20003800200 */
[----:B--2---:R-:W-:-:S02]  /*0440*/  DADD R18, R4, -R16 ;  /* 0x0000000004127229 */ /* 0x004fc40000000810 */
[----:B------:R-:W-:-:S06]  /*0450*/  DADD R20, R4, R16 ;  /* 0x0000000004147229 */ /* 0x000fcc0000000010 */
[----:B------:R-:W-:Y:S02]  /*0460*/  DSETP.GTU.AND P1, PT, R18, RZ, PT ;  /* 0x000000ff1200722a */ /* 0x000fe40003f2c000 */
[----:B0-----:R-:W-:-:S14]  /*0470*/  DSETP.GE.AND P0, PT, R20, R12, PT ;  /* 0x0000000c1400722a */ /* 0x001fdc0003f06000 */
[----:B-1----:R-:W-:Y:S05]  /*0480*/  @!P0 BRA P1, `(.L_x_2) ;  /* 0x0000000000148947 */ /* 0x002fea0000800000 */
[----:B------:R-:W2:Y:S02]  /*0490*/  LDG.E.64 R4, desc[UR4][R2.64] ;  /* 0x0000000402047981 */ /* 0x000ea4000c1e1b00 */
[----:B--2---:R-:W-:-:S07]  /*04a0*/  DADD R4, -RZ, -R4 ;  /* 0x00000000ff047229 */ /* 0x004fce0000000904 */
[----:B------:R0:W-:Y:S04]  /*04b0*/  STG.E.64 desc[UR4][R2.64], R4 ;  /* 0x0000000402007986 */ /* 0x0001e8000c101b04 */
[----:B------:R0:W5:Y:S04]  /*04c0*/  LDG.E.64 R6, desc[UR4][R10.64] ;  /* 0x000000040a067981 */ /* 0x000168000c1e1b00 */
[----:B------:R0:W5:Y:S02]  /*04d0*/  LDG.E.64 R16, desc[UR4][R14.64] ;  /* 0x000000040e107981 */ /* 0x000164000c1e1b00 */
.L_x_2:
[----:B------:R-:W-:Y:S05]  /*04e0*/  BSYNC.RECONVERGENT B0 ;  /* 0x0000000000007941 */ /* 0x000fea0003800200 */
.L_x_1:
[----:B0----5:R-:W-:Y:S01]  /*04f0*/  DADD R2, -R16, R6 ;  /* 0x0000000010027229 */ /* 0x021fe20000000106 */
[----:B------:R-:W-:Y:S07]  /*0500*/  BSSY.RECONVERGENT B0, `(.L_x_3) ;  /* 0x0000006000007945 */ /* 0x000fee0003800200 */
[----:B------:R-:W-:-:S14]  /*0510*/  DSETP.GTU.AND P0, PT, R2, RZ, PT ;  /* 0x000000ff0200722a */ /* 0x000fdc0003f0c000 */
[----:B------:R-:W-:Y:S05]  /*0520*/  @!P0 BRA `(.L_x_4) ;  /* 0x00000000000c8947 */ /* 0x000fea0003800000 */
[----:B------:R-:W-:-:S08]  /*0530*/  DADD R6, R16, R6 ;  /* 0x0000000010067229 */ /* 0x000fd00000000006 */
[----:B------:R-:W-:-:S14]  /*0540*/  DSETP.GE.AND P0, PT, R6, R12, PT ;  /* 0x0000000c0600722a */ /* 0x000fdc0003f06000 */
[----:B------:R-:W-:Y:S05]  /*0550*/  @!P0 EXIT ;  /* 0x000000000000894d */ /* 0x000fea0003800000 */
.L_x_4:
[----:B------:R-:W-:Y:S05]  /*0560*/  BSYNC.RECONVERGENT B0 ;  /* 0x0000000000007941 */ /* 0x000fea0003800200 */
.L_x_3:
[----:B------:R-:W2:Y:S02]  /*0570*/  LDG.E.64 R2, desc[UR4][R8.64] ;  /* 0x0000000408027981 */ /* 0x000ea4000c1e1b00 */
[----:B--2---:R-:W-:-:S07]  /*0580*/  DADD R2, -RZ, -R2 ;  /* 0x00000000ff027229 */ /* 0x004fce0000000902 */
[----:B------:R-:W-:Y:S01]  /*0590*/  STG.E.64 desc[UR4][R8.64], R2 ;  /* 0x0000000208007986 */ /* 0x000fe2000c101b04 */
[----:B------:R-:W-:Y:S05]  /*05a0*/  EXIT ;  /* 0x000000000000794d */ /* 0x000fea0003800000 */
.L_x_5:
        /* <DEDUP_REMOVED lines=13> */
.L_x_53:


//--------------------- .text._Z22aggregateAccelerationsPdS_S_S_PKdi --------------------------
	.section	.text._Z22aggregateAccelerationsPdS_S_S_PKdi,"ax",@progbits
	.align	128
        .global         _Z22aggregateAccelerationsPdS_S_S_PKdi
        .type           _Z22aggregateAccelerationsPdS_S_S_PKdi,@function
        .size           _Z22aggregateAccelerationsPdS_S_S_PKdi,(.L_x_48 - _Z22aggregateAccelerationsPdS_S_S_PKdi)
        .other          _Z22aggregateAccelerationsPdS_S_S_PKdi,@"STO_CUDA_ENTRY STV_DEFAULT"
_Z22aggregateAccelerationsPdS_S_S_PKdi:
.text._Z22aggregateAccelerationsPdS_S_S_PKdi:
        /* <DEDUP_REMOVED lines=8> */
[----:B------:R-:W-:Y:S01]  /*0080*/  UISETP.GE.AND UP0, UPT, UR7, 0x1, UPT ;  /* 0x000000010700788c */ /* 0x000fe2000bf06270 */
[----:B------:R-:W-:Y:S02]  /*0090*/  CS2R R12, SRZ ;  /* 0x00000000000c7805 */ /* 0x000fe4000001ff00 */
[----:B------:R-:W-:Y:S01]  /*00a0*/  CS2R R10, SRZ ;  /* 0x00000000000a7805 */ /* 0x000fe2000001ff00 */
[----:B------:R-:W0:Y:S05]  /*00b0*/  LDCU.64 UR12, c[0x0][0x358] ;  /* 0x00006b00ff0c77ac */ /* 0x000e2a0008000a00 */
[----:B------:R-:W-:Y:S05]  /*00c0*/  BRA.U !UP0, `(.L_x_6) ;  /* 0x0000000908b47547 */ /* 0x000fea000b800000 */
[----:B------:R-:W-:Y:S02]  /*00d0*/  UISETP.GE.U32.AND UP1, UPT, UR7, 0x10, UPT ;  /* 0x000000100700788c */ /* 0x000fe4000bf26070 */
[----:B------:R-:W-:Y:S01]  /*00e0*/  IMAD R2, R0, UR7, RZ ;  /* 0x0000000700027c24 */ /* 0x000fe2000f8e02ff */
[----:B------:R-:W-:Y:S01]  /*00f0*/  ULOP3.LUT UR10, UR7, 0xf, URZ, 0xc0, !UPT ;  /* 0x0000000f070a7892 */ /* 0x000fe2000f8ec0ff */
[----:B------:R-:W-:Y:S02]  /*0100*/  CS2R R10, SRZ ;  /* 0x00000000000a7805 */ /* 0x000fe4000001ff00 */
[----:B------:R-:W-:Y:S01]  /*0110*/  CS2R R12, SRZ ;  /* 0x00000000000c7805 */ /* 0x000fe2000001ff00 */
[----:B------:R-:W-:Y:S01]  /*0120*/  UMOV UR4, URZ ;  /* 0x000000ff00047c82 */ /* 0x000fe20008000000 */
[----:B------:R-:W-:Y:S01]  /*0130*/  UISETP.NE.AND UP0, UPT, UR10, URZ, UPT ;  /* 0x000000ff0a00728c */ /* 0x000fe2000bf05270 */
[----:B------:R-:W-:Y:S10]  /*0140*/  BRA.U !UP1, `(.L_x_7) ;  /* 0x0000000509407547 */ /* 0x000ff4000b800000 */
[----:B------:R-:W1:Y:S01]  /*0150*/  LDCU.64 UR8, c[0x0][0x388] ;  /* 0x00007100ff0877ac */ /* 0x000e620008000a00 */
[----:B------:R-:W-:Y:S01]  /*0160*/  IMAD.MOV.U32 R3, RZ, RZ, R2 ;  /* 0x000000ffff037224 */ /* 0x000fe200078e0002 */
[----:B------:R-:W-:Y:S01]  /*0170*/  CS2R R10, SRZ ;  /* 0x00000000000a7805 */ /* 0x000fe2000001ff00 */
[----:B------:R-:W-:Y:S02]  /*0180*/  ULOP3.LUT UR4, UR7, 0x7ffffff0, URZ, 0xc0, !UPT ;  /* 0x7ffffff007047892 */ /* 0x000fe4000f8ec0ff */
[----:B-1----:R-:W-:Y:S02]  /*0190*/  UIADD3 UR5, UP1, UPT, UR8, 0x40, URZ ;  /* 0x0000004008057890 */ /* 0x002fe4000ff3e0ff */
[----:B------:R-:W-:Y:S02]  /*01a0*/  UIADD3 UR8, UPT, UPT, -UR4, URZ, URZ ;  /* 0x000000ff04087290 */ /* 0x000fe4000fffe1ff */
[----:B------:R-:W-:-:S12]  /*01b0*/  UIADD3.X UR6, UPT, UPT, URZ, UR9, URZ, UP1, !UPT ;  /* 0x00000009ff067290 */ /* 0x000fd80008ffe4ff */
.L_x_8:
[----:B------:R-:W1:Y:S02]  /*01c0*/  LDC.64 R6, c[0x0][0x380] ;  /* 0x0000e000ff067b82 */ /* 0x000e640000000a00 */
[----:B-1----:R-:W-:-:S05]  /*01d0*/  IMAD.WIDE R6, R3, 0x8, R6 ;  /* 0x0000000803067825 */ /* 0x002fca00078e0206 */
[----:B0-----:R-:W2:Y:S04]  /*01e0*/  LDG.E.64 R16, desc[UR12][R6.64] ;  /* 0x0000000c06107981 */ /* 0x001ea8000c1e1b00 */
[----:B------:R-:W3:Y:S01]  /*01f0*/  LDG.E.64 R14, desc[UR12][R6.64+0x8] ;  /* 0x0000080c060e7981 */ /* 0x000ee2000c1e1b00 */
[----:B------:R-:W-:Y:S02]  /*0200*/  IMAD.U32 R4, RZ, RZ, UR5 ;  /* 0x00000005ff047e24 */ /* 0x000fe4000f8e00ff */
[----:B------:R-:W-:Y:S01]  /*0210*/  IMAD.U32 R5, RZ, RZ, UR6 ;  /* 0x00000006ff057e24 */ /* 0x000fe2000f8e00ff */
[----:B------:R-:W4:Y:S01]  /*0220*/  LDG.E.64 R8, desc[UR12][R6.64+0x10] ;  /* 0x0000100c06087981 */ /* 0x000f22000c1e1b00 */
[----:B------:R-:W-:-:S03]  /*0230*/  IMAD.WIDE R4, R3, 0x8, R4 ;  /* 0x0000000803047825 */ /* 0x000fc600078e0204 */
[----:B------:R-:W5:Y:S04]  /*0240*/  LDG.E.64 R26, desc[UR12][R6.64+0x18] ;  /* 0x0000180c061a7981 */ /* 0x000f68000c1e1b00 */
[----:B------:R-:W5:Y:S04]  /*0250*/  LDG.E.64 R24, desc[UR12][R4.64+-0x40] ;  /* 0xffffc00c04187981 */ /* 0x000f68000c1e1b00 */
[----:B------:R-:W5:Y:S04]  /*0260*/  LDG.E.64 R20, desc[UR12][R6.64+0x20] ;  /* 0x0000200c06147981 */ /* 0x000f68000c1e1b00 */
[----:B------:R-:W5:Y:S04]  /*0270*/  LDG.E.64 R22, desc[UR12][R4.64+-0x38] ;  /* 0xffffc80c04167981 */ /* 0x000f68000c1e1b00 */
[----:B------:R-:W5:Y:S04]  /*0280*/  LDG.E.64 R18, desc[UR12][R6.64+0x28] ;  /* 0x0000280c06127981 */ /* 0x000f68000c1e1b00 */
[----:B------:R-:W5:Y:S01]  /*0290*/  LDG.E.64 R28, desc[UR12][R6.64+0x78] ;  /* 0x0000780c061c7981 */ /* 0x000f62000c1e1b00 */
[----:B--2---:R-:W-:-:S03]  /*02a0*/  DADD R16, R16, R12 ;  /* 0x0000000010107229 */ /* 0x004fc6000000000c */
[----:B------:R-:W2:Y:S05]  /*02b0*/  LDG.E.64 R12, desc[UR12][R4.64+-0x28] ;  /* 0xffffd80c040c7981 */ /* 0x000eaa000c1e1b00 */
[----:B---3--:R-:W-:Y:S02]  /*02c0*/  DADD R14, R16, R14 ;  /* 0x00000000100e7229 */ /* 0x008fe4000000000e */
[----:B------:R-:W3:Y:S06]  /*02d0*/  LDG.E.64 R16, desc[UR12][R4.64+-0x30] ;  /* 0xffffd00c04107981 */ /* 0x000eec000c1e1b00 */
[----:B----4-:R-:W-:-:S02]  /*02e0*/  DADD R8, R14, R8 ;  /* 0x000000000e087229 */ /* 0x010fc40000000008 */
[----:B------:R-:W4:Y:S01]  /*02f0*/  LDG.E.64 R14, desc[UR12][R6.64+0x30] ;  /* 0x0000300c060e7981 */ /* 0x000f22000c1e1b00 */
[----:B-----5:R-:W-:-:S05]  /*0300*/  DADD R24, R24, R10 ;  /* 0x0000000018187229 */ /* 0x020fca000000000a */
[----:B------:R-:W-:Y:S02]  /*0310*/  DADD R26, R8, R26 ;  /* 0x00000000081a7229 */ /* 0x000fe4000000001a */
[----:B------:R-:W5:Y:S01]  /*0320*/  LDG.E.64 R8, desc[UR12][R4.64+-0x20] ;  /* 0xffffe00c04087981 */ /* 0x000f62000c1e1b00 */
[----:B------:R-:W-:-:S03]  /*0330*/  DADD R22, R24, R22 ;  /* 0x0000000018167229 */ /* 0x000fc60000000016 */
[----:B------:R-:W5:Y:S02]  /*0340*/  LDG.E.64 R24, desc[UR12][R4.64+-0x18] ;  /* 0xffffe80c04187981 */ /* 0x000f64000c1e1b00 */
[----:B------:R-:W-:Y:S02]  /*0350*/  DADD R10, R26, R20 ;  /* 0x000000001a0a7229 */ /* 0x000fe40000000014 */
[----:B------:R-:W5:Y:S04]  /*0360*/  LDG.E.64 R20, desc[UR12][R6.64+0x38] ;  /* 0x0000380c06147981 */ /* 0x000f68000c1e1b00 */
[----:B------:R-:W5:Y:S02]  /*0370*/  LDG.E.64 R26, desc[UR12][R4.64+0x38] ;  /* 0x0000380c041a7981 */ /* 0x000f64000c1e1b00 */
[----:B------:R-:W-:-:S02]  /*0380*/  DADD R10, R10, R18 ;  /* 0x000000000a0a7229 */ /* 0x000fc40000000012 */
[----:B------:R-:W5:Y:S01]  /*0390*/  LDG.E.64 R18, desc[UR12][R6.64+0x40] ;  /* 0x0000400c06127981 */ /* 0x000f62000c1e1b00 */
[----:B---3--:R-:W-:-:S03]  /*03a0*/  DADD R16, R22, R16 ;  /* 0x0000000016107229 */ /* 0x008fc60000000010 */
[----:B------:R-:W3:Y:S05]  /*03b0*/  LDG.E.64 R22, desc[UR12][R4.64+-0x10] ;  /* 0xfffff00c04167981 */ /* 0x000eea000c1e1b00 */
[----:B--2---:R-:W-:Y:S02]  /*03c0*/  DADD R12, R16, R12 ;  /* 0x00000000100c7229 */ /* 0x004fe4000000000c */
[----:B------:R-:W2:Y:S01]  /*03d0*/  LDG.E.64 R16, desc[UR12][R4.64+-0x8] ;  /* 0xfffff80c04107981 */ /* 0x000ea2000c1e1b00 */
[----:B----4-:R-:W-:-:S03]  /*03e0*/  DADD R10, R10, R14 ;  /* 0x000000000a0a7229 */ /* 0x010fc6000000000e */
[----:B------:R-:W4:Y:S02]  /*03f0*/  LDG.E.64 R14, desc[UR12][R6.64+0x48] ;  /* 0x0000480c060e7981 */ /* 0x000f24000c1e1b00 */
[----:B-----5:R-:W-:Y:S02]  /*0400*/  DADD R8, R12, R8 ;  /* 0x000000000c087229 */ /* 0x020fe40000000008 */
[----:B------:R-:W5:Y:S01]  /*0410*/  LDG.E.64 R12, desc[UR12][R4.64] ;  /* 0x0000000c040c7981 */ /* 0x000f62000c1e1b00 */
[----:B------:R-:W-:-:S03]  /*0420*/  DADD R20, R10, R20 ;  /* 0x000000000a147229 */ /* 0x000fc60000000014 */
[----:B------:R-:W5:Y:S02]  /*0430*/  LDG.E.64 R10, desc[UR12][R6.64+0x50] ;  /* 0x0000500c060a7981 */ /* 0x000f64000c1e1b00 */
[----:B------:R-:W-:Y:S02]  /*0440*/  DADD R24, R8, R24 ;  /* 0x0000000008187229 */ /* 0x000fe40000000018 */
[----:B------:R-:W5:Y:S01]  /*0450*/  LDG.E.64 R8, desc[UR12][R4.64+0x8] ;  /* 0x0000080c04087981 */ /* 0x000f62000c1e1b00 */
[----:B------:R-:W-:-:S03]  /*0460*/  DADD R18, R20, R18 ;  /* 0x0000000014127229 */ /* 0x000fc60000000012 */
[----:B------:R-:W5:Y:S02]  /*0470*/  LDG.E.64 R20, desc[UR12][R6.64+0x58] ;  /* 0x0000580c06147981 */ /* 0x000f64000c1e1b00 */
[----:B---3--:R-:W-:Y:S02]  /*0480*/  DADD R24, R24, R22 ;  /* 0x0000000018187229 */ /* 0x008fe40000000016 */
[----:B------:R-:W3:Y:S06]  /*0490*/  LDG.E.64 R22, desc[UR12][R4.64+0x10] ;  /* 0x0000100c04167981 */ /* 0x000eec000c1e1b00 */
[----:B--2---:R-:W-:-:S02]  /*04a0*/  DADD R16, R24, R16 ;  /* 0x0000000018107229 */ /* 0x004fc40000000010 */
        /* <DEDUP_REMOVED lines=14> */
[----:B----4-:R-:W-:-:S06]  /*0590*/  DADD R18, R20, R18 ;  /* 0x0000000014127229 */ /* 0x010fcc0000000012 */
[----:B-----5:R-:W-:Y:S01]  /*05a0*/  DADD R16, R22, R16 ;  /* 0x0000000016107229 */ /* 0x020fe20000000010 */
[----:B------:R-:W-:Y:S01]  /*05b0*/  UIADD3 UR8, UPT, UPT, UR8, 0x10, URZ ;  /* 0x0000001008087890 */ /* 0x000fe2000fffe0ff */
[----:B------:R-:W-:-:S06]  /*05c0*/  DADD R14, R18, R14 ;  /* 0x00000000120e7229 */ /* 0x000fcc000000000e */
[----:B------:R-:W-:Y:S01]  /*05d0*/  DADD R12, R16, R12 ;  /* 0x00000000100c7229 */ /* 0x000fe2000000000c */
[----:B------:R-:W-:Y:S01]  /*05e0*/  UISETP.NE.AND UP1, UPT, UR8, URZ, UPT ;  /* 0x000000ff0800728c */ /* 0x000fe2000bf25270 */
[----:B------:R-:W-:Y:S01]  /*05f0*/  DADD R10, R14, R10 ;  /* 0x000000000e0a7229 */ /* 0x000fe2000000000a */
[----:B------:R-:W-:-:S05]  /*0600*/  VIADD R3, R3, 0x10 ;  /* 0x0000001003037836 */ /* 0x000fca0000000000 */
[----:B---3--:R-:W-:Y:S02]  /*0610*/  DADD R8, R12, R8 ;  /* 0x000000000c087229 */ /* 0x008fe40000000008 */
[----:B------:R-:W-:-:S06]  /*0620*/  DADD R12, R10, R28 ;  /* 0x000000000a0c7229 */ /* 0x000fcc000000001c */
[----:B------:R-:W-:Y:S01]  /*0630*/  DADD R10, R8, R26 ;  /* 0x00000000080a7229 */ /* 0x000fe2000000001a */
[----:B------:R-:W-:Y:S10]  /*0640*/  BRA.U UP1, `(.L_x_8) ;  /* 0xfffffff901dc7547 */ /* 0x000ff4000b83ffff */
.L_x_7:
[----:B------:R-:W-:Y:S05]  /*0650*/  BRA.U !UP0, `(.L_x_6) ;  /* 0x0000000508507547 */ /* 0x000fea000b800000 */
[----:B------:R-:W-:Y:S02]  /*0660*/  UISETP.GE.U32.AND UP0, UPT, UR10, 0x8, UPT ;  /* 0x000000080a00788c */ /* 0x000fe4000bf06070 */
[----:B------:R-:W-:-:S04]  /*0670*/  ULOP3.LUT UR6, UR7, 0x7, URZ, 0xc0, !UPT ;  /* 0x0000000707067892 */ /* 0x000fc8000f8ec0ff */
[----:B------:R-:W-:-:S03]  /*0680*/  UISETP.NE.AND UP1, UPT, UR6, URZ, UPT ;  /* 0x000000ff0600728c */ /* 0x000fc6000bf25270 */
[----:B------:R-:W-:Y:S08]  /*0690*/  BRA.U !UP0, `(.L_x_9) ;  /* 0x0000000108987547 */ /* 0x000ff0000b800000 */
[----:B------:R-:W1:Y:S01]  /*06a0*/  LDC.64 R26, c[0x0][0x380] ;  /* 0x0000e000ff1a7b82 */ /* 0x000e620000000a00 */
[----:B------:R-:W-:-:S07]  /*06b0*/  VIADD R3, R2, UR4 ;  /* 0x0000000402037c36 */ /* 0x000fce0008000000 */
[----:B------:R-:W2:Y:S01]  /*06c0*/  LDC.64 R24, c[0x0][0x388] ;  /* 0x0000e200ff187b82 */ /* 0x000ea20000000a00 */
[----:B-1----:R-:W-:-:S05]  /*06d0*/  IMAD.WIDE R26, R3, 0x8, R26 ;  /* 0x00000008031a7825 */ /* 0x002fca00078e021a */
[----:B0-----:R-:W3:Y:S01]  /*06e0*/  LDG.E.64 R16, desc[UR12][R26.64] ;  /* 0x0000000c1a107981 */ /* 0x001ee2000c1e1b00 */
[----:B--2---:R-:W-:-:S03]  /*06f0*/  IMAD.WIDE R24, R3, 0x8, R24 ;  /* 0x0000000803187825 */ /* 0x004fc600078e0218 */
[----:B------:R-:W2:Y:S04]  /*0700*/  LDG.E.64 R8, desc[UR12][R26.64+0x8] ;  /* 0x0000080c1a087981 */ /* 0x000ea8000c1e1b00 */
[----:B------:R-:W4:Y:S04]  /*0710*/  LDG.E.64 R14, desc[UR12][R24.64] ;  /* 0x0000000c180e7981 */ /* 0x000f28000c1e1b00 */
[----:B------:R-:W5:Y:S04]  /*0720*/  LDG.E.64 R6, desc[UR12][R24.64+0x8] ;  /* 0x0000080c18067981 */ /* 0x000f68000c1e1b00 */
[----:B------:R-:W5:Y:S04]  /*0730*/  LDG.E.64 R22, desc[UR12][R26.64+0x10] ;  /* 0x0000100c1a167981 */ /* 0x000f68000c1e1b00 */
[----:B------:R-:W5:Y:S04]  /*0740*/  LDG.E.64 R20, desc[UR12][R24.64+0x10] ;  /* 0x0000100c18147981 */ /* 0x000f68000c1e1b00 */
[----:B------:R-:W5:Y:S04]  /*0750*/  LDG.E.64 R4, desc[UR12][R26.64+0x18] ;  /* 0x0000180c1a047981 */ /* 0x000f68000c1e1b00 */
[----:B------:R-:W5:Y:S04]  /*0760*/  LDG.E.64 R18, desc[UR12][R24.64+0x18] ;  /* 0x0000180c18127981 */ /* 0x000f68000c1e1b00 */
[----:B------:R-:W5:Y:S01]  /*0770*/  LDG.E.64 R28, desc[UR12][R26.64+0x38] ;  /* 0x0000380c1a1c7981 */ /* 0x000f62000c1e1b00 */
[----:B---3--:R-:W-:-:S03]  /*0780*/  DADD R12, R12, R16 ;  /* 0x000000000c0c7229 */ /* 0x008fc60000000010 */
[----:B------:R-:W3:Y:S01]  /*0790*/  LDG.E.64 R16, desc[UR12][R26.64+0x20] ;  /* 0x0000200c1a107981 */ /* 0x000ee2000c1e1b00 */
[----:B----4-:R-:W-:-:S03]  /*07a0*/  DADD R10, R10, R14 ;  /* 0x000000000a0a7229 */ /* 0x010fc6000000000e */
[----:B------:R-:W4:Y:S01]  /*07b0*/  LDG.E.64 R14, desc[UR12][R24.64+0x20] ;  /* 0x0000200c180e7981 */ /* 0x000f22000c1e1b00 */
[----:B--2---:R-:W-:-:S03]  /*07c0*/  DADD R8, R12, R8 ;  /* 0x000000000c087229 */ /* 0x004fc60000000008 */
[----:B------:R-:W2:Y:S01]  /*07d0*/  LDG.E.64 R12, desc[UR12][R26.64+0x28] ;  /* 0x0000280c1a0c7981 */ /* 0x000ea2000c1e1b00 */
[----:B-----5:R-:W-:-:S03]  /*07e0*/  DADD R6, R10, R6 ;  /* 0x000000000a067229 */ /* 0x020fc60000000006 */
[----:B------:R-:W5:Y:S01]  /*07f0*/  LDG.E.64 R10, desc[UR12][R24.64+0x28] ;  /* 0x0000280c180a7981 */ /* 0x000f62000c1e1b00 */
[----:B------:R-:W-:-:S03]  /*0800*/  DADD R22, R8, R22 ;  /* 0x0000000008167229 */ /* 0x000fc60000000016 */
[----:B------:R-:W5:Y:S01]  /*0810*/  LDG.E.64 R8, desc[UR12][R26.64+0x30] ;  /* 0x0000300c1a087981 */ /* 0x000f62000c1e1b00 */
[----:B------:R-:W-:-:S03]  /*0820*/  DADD R20, R6, R20 ;  /* 0x0000000006147229 */ /* 0x000fc60000000014 */
[----:B------:R-:W5:Y:S04]  /*0830*/  LDG.E.64 R6, desc[UR12][R24.64+0x30] ;  /* 0x0000300c18067981 */ /* 0x000f68000c1e1b00 */
[----:B------:R-:W5:Y:S01]  /*0840*/  LDG.E.64 R24, desc[UR12][R24.64+0x38] ;  /* 0x0000380c18187981 */ /* 0x000f62000c1e1b00 */
[----:B------:R-:W-:Y:S02]  /*0850*/  DADD R4, R22, R4 ;  /* 0x0000000016047229 */ /* 0x000fe40000000004 */
[----:B------:R-:W-:Y:S01]  /*0860*/  DADD R18, R20, R18 ;  /* 0x0000000014127229 */ /* 0x000fe20000000012 */
[----:B------:R-:W-:-:S05]  /*0870*/  UIADD3 UR4, UPT, UPT, UR4, 0x8, URZ ;  /* 0x0000000804047890 */ /* 0x000fca000fffe0ff */
[----:B---3--:R-:W-:Y:S02]  /*0880*/  DADD R4, R4, R16 ;  /* 0x0000000004047229 */ /* 0x008fe40000000010 */
[----:B----4-:R-:W-:-:S06]  /*0890*/  DADD R14, R18, R14 ;  /* 0x00000000120e7229 */ /* 0x010fcc000000000e */
[----:B--2---:R-:W-:Y:S02]  /*08a0*/  DADD R4, R4, R12 ;  /* 0x0000000004047229 */ /* 0x004fe4000000000c */
[----:B-----5:R-:W-:-:S06]  /*08b0*/  DADD R10, R14, R10 ;  /* 0x000000000e0a7229 */ /* 0x020fcc000000000a */
[----:B------:R-:W-:Y:S02]  /*08c0*/  DADD R4, R4, R8 ;  /* 0x0000000004047229 */ /* 0x000fe40000000008 */
[----:B------:R-:W-:-:S06]  /*08d0*/  DADD R10, R10, R6 ;  /* 0x000000000a0a7229 */ /* 0x000fcc0000000006 */
[----:B------:R-:W-:Y:S02]  /*08e0*/  DADD R12, R4, R28 ;  /* 0x00000000040c7229 */ /* 0x000fe4000000001c */
[----:B------:R-:W-:-:S11]  /*08f0*/  DADD R10, R10, R24 ;  /* 0x000000000a0a7229 */ /* 0x000fd60000000018 */
.L_x_9:
        /* <DEDUP_REMOVED lines=14> */
[----:B------:R-:W2:Y:S04]  /*09e0*/  LDG.E.64 R8, desc[UR12][R26.64+0x8] ;  /* 0x0000080c1a087981 */ /* 0x000ea8000c1e1b00 */
[----:B------:R-:W2:Y:S04]  /*09f0*/  LDG.E.64 R16, desc[UR12][R26.64+0x10] ;  /* 0x0000100c1a107981 */ /* 0x000ea8000c1e1b00 */
[----:B------:R-:W2:Y:S04]  /*0a00*/  LDG.E.64 R18, desc[UR12][R22.64+0x18] ;  /* 0x0000180c16127981 */ /* 0x000ea8000c1e1b00 */
[----:B------:R-:W2:Y:S01]  /*0a10*/  LDG.E.64 R20, desc[UR12][R26.64+0x18] ;  /* 0x0000180c1a147981 */ /* 0x000ea2000c1e1b00 */
[----:B------:R-:W-:Y:S01]  /*0a20*/  UIADD3 UR4, UPT, UPT, UR4, 0x4, URZ ;  /* 0x0000000404047890 */ /* 0x000fe2000fffe0ff */
[----:B---3--:R-:W-:-:S02]  /*0a30*/  DADD R24, R12, R24 ;  /* 0x000000000c187229 */ /* 0x008fc40000000018 */
[----:B----4-:R-:W-:-:S06]  /*0a40*/  DADD R4, R10, R4 ;  /* 0x000000000a047229 */ /* 0x010fcc0000000004 */
[----:B-----5:R-:W-:Y:S02]  /*0a50*/  DADD R6, R24, R6 ;  /* 0x0000000018067229 */ /* 0x020fe40000000006 */
[----:B--2---:R-:W-:-:S06]  /*0a60*/  DADD R4, R4, R8 ;  /* 0x0000000004047229 */ /* 0x004fcc0000000008 */
[----:B------:R-:W-:Y:S02]  /*0a70*/  DADD R6, R6, R14 ;  /* 0x0000000006067229 */ /* 0x000fe4000000000e */
[----:B------:R-:W-:-:S06]  /*0a80*/  DADD R4, R4, R16 ;  /* 0x0000000004047229 */ /* 0x000fcc0000000010 */
[----:B------:R-:W-:Y:S02]  /*0a90*/  DADD R12, R6, R18 ;  /* 0x00000000060c7229 */ /* 0x000fe40000000012 */
[----:B------:R-:W-:-:S11]  /*0aa0*/  DADD R10, R4, R20 ;  /* 0x00000000040a7229 */ /* 0x000fd60000000014 */
.L_x_10:
[----:B------:R-:W-:Y:S05]  /*0ab0*/  BRA.U !UP1, `(.L_x_6) ;  /* 0x0000000109387547 */ /* 0x000fea000b800000 */
[----:B------:R-:W1:Y:S01]  /*0ac0*/  LDC.64 R8, c[0x0][0x380] ;  /* 0x0000e000ff087b82 */ /* 0x000e620000000a00 */
[----:B------:R-:W-:Y:S01]  /*0ad0*/  VIADD R15, R2, UR4 ;  /* 0x00000004020f7c36 */ /* 0x000fe20008000000 */
[----:B------:R-:W-:-:S06]  /*0ae0*/  UIADD3 UR5, UPT, UPT, -UR5, URZ, URZ ;  /* 0x000000ff05057290 */ /* 0x000fcc000fffe1ff */
[----:B------:R-:W2:Y:S06]  /*0af0*/  LDC.64 R6, c[0x0][0x388] ;  /* 0x0000e200ff067b82 */ /* 0x000eac0000000a00 */
.L_x_11:
[----:B--2---:R-:W-:-:S04]  /*0b00*/  IMAD.WIDE R2, R15, 0x8, R6 ;  /* 0x000000080f027825 */ /* 0x004fc800078e0206 */
[C---:B-1----:R-:W-:Y:S02]  /*0b10*/  IMAD.WIDE R4, R15.reuse, 0x8, R8 ;  /* 0x000000080f047825 */ /* 0x042fe400078e0208 */
[----:B0-----:R-:W2:Y:S04]  /*0b20*/  LDG.E.64 R2, desc[UR12][R2.64] ;  /* 0x0000000c02027981 */ /* 0x001ea8000c1e1b00 */
[----:B------:R-:W3:Y:S01]  /*0b30*/  LDG.E.64 R4, desc[UR12][R4.64] ;  /* 0x0000000c04047981 */ /* 0x000ee2000c1e1b00 */
[----:B------:R-:W-:Y:S01]  /*0b40*/  UIADD3 UR5, UPT, UPT, UR5, 0x1, URZ ;  /* 0x0000000105057890 */ /* 0x000fe2000fffe0ff */
[----:B------:R-:W-:-:S03]  /*0b50*/  VIADD R15, R15, 0x1 ;  /* 0x000000010f0f7836 */ /* 0x000fc60000000000 */
[----:B------:R-:W-:Y:S01]  /*0b60*/  UISETP.NE.AND UP0, UPT, UR5, URZ, UPT ;  /* 0x000000ff0500728c */ /* 0x000fe2000bf05270 */
[----:B--2---:R-:W-:Y:S02]  /*0b70*/  DADD R10, R2, R10 ;  /* 0x00000000020a7229 */ /* 0x004fe4000000000a */
[----:B---3--:R-:W-:-:S06]  /*0b80*/  DADD R12, R4, R12 ;  /* 0x00000000040c7229 */ /* 0x008fcc000000000c */
[----:B------:R-:W-:Y:S05]  /*0b90*/  BRA.U UP0, `(.L_x_11) ;  /* 0xfffffffd00d87547 */ /* 0x000fea000b83ffff */
.L_x_6:
[----:B------:R-:W1:Y:S02]  /*0ba0*/  LDC.64 R4, c[0x0][0x3a0] ;  /* 0x0000e800ff047b82 */ /* 0x000e640000000a00 */
[----:B-1----:R-:W-:-:S05]  /*0bb0*/  IMAD.WIDE R4, R0, 0x8, R4 ;  /* 0x0000000800047825 */ /* 0x002fca00078e0204 */
[----:B0-----:R-:W2:Y:S01]  /*0bc0*/  LDG.E.64 R6, desc[UR12][R4.64] ;  /* 0x0000000c04067981 */ /* 0x001ea2000c1e1b00 */
[----:B------:R-:W-:Y:S01]  /*0bd0*/  IMAD.MOV.U32 R2, RZ, RZ, 0x1 ;  /* 0x00000001ff027424 */ /* 0x000fe200078e00ff */
[----:B------:R-:W-:Y:S01]  /*0be0*/  FSETP.GEU.AND P1, PT, |R13|, 6.5827683646048100446e-37, PT ;  /* 0x036000000d00780b */ /* 0x000fe20003f2e200 */
[----:B------:R-:W-:Y:S01]  /*0bf0*/  BSSY.RECONVERGENT B0, `(.L_x_12) ;  /* 0x0000011000007945 */ /* 0x000fe20003800200 */
[----:B--2---:R-:W0:Y:S03]  /*0c00*/  MUFU.RCP64H R3, R7 ;  /* 0x0000000700037308 */ /* 0x004e260000001800 */
[----:B0-----:R-:W-:-:S08]  /*0c10*/  DFMA R8, -R6, R2, 1 ;  /* 0x3ff000000608742b */ /* 0x001fd00000000102 */
[----:B------:R-:W-:-:S08]  /*0c20*/  DFMA R8, R8, R8, R8 ;  /* 0x000000080808722b */ /* 0x000fd00000000008 */
[----:B------:R-:W-:-:S08]  /*0c30*/  DFMA R8, R2, R8, R2 ;  /* 0x000000080208722b */ /* 0x000fd00000000002 */
[----:B------:R-:W-:-:S08]  /*0c40*/  DFMA R2, -R6, R8, 1 ;  /* 0x3ff000000602742b */ /* 0x000fd00000000108 */
[----:B------:R-:W-:-:S08]  /*0c50*/  DFMA R2, R8, R2, R8 ;  /* 0x000000020802722b */ /* 0x000fd00000000008 */
[----:B------:R-:W-:-:S08]  /*0c60*/  DMUL R8, R2, R12 ;  /* 0x0000000c02087228 */ /* 0x000fd00000000000 */
[----:B------:R-:W-:-:S08]  /*0c70*/  DFMA R14, -R6, R8, R12 ;  /* 0x00000008060e722b */ /* 0x000fd0000000010c */
[----:B------:R-:W-:-:S10]  /*0c80*/  DFMA R2, R2, R14, R8 ;  /* 0x0000000e0202722b */ /* 0x000fd40000000008 */
[----:B------:R-:W-:-:S05]  /*0c90*/  FFMA R8, RZ, R7, R3 ;  /* 0x00000007ff087223 */ /* 0x000fca0000000003 */
[----:B------:R-:W-:-:S13]  /*0ca0*/  FSETP.GT.AND P0, PT, |R8|, 1.469367938527859385e-39, PT ;  /* 0x001000000800780b */ /* 0x000fda0003f04200 */
[----:B------:R-:W-:Y:S05]  /*0cb0*/  @P0 BRA P1, `(.L_x_13) ;  /* 0x0000000000100947 */ /* 0x000fea0000800000 */
[----:B------:R-:W-:Y:S01]  /*0cc0*/  IMAD.MOV.U32 R8, RZ, RZ, R6 ;  /* 0x000000ffff087224 */ /* 0x000fe200078e0006 */
[----:B------:R-:W-:Y:S02]  /*0cd0*/  MOV R9, R7 ;  /* 0x0000000700097202 */ /* 0x000fe40000000f00 */
[----:B------:R-:W-:-:S07]  /*0ce0*/  MOV R14, 0xd00 ;  /* 0x00000d00000e7802 */ /* 0x000fce0000000f00 */
[----:B------:R-:W-:Y:S05]  /*0cf0*/  CALL.REL.NOINC `($__internal_0_$__cuda_sm20_div_rn_f64_full) ;  /* 0x00000000007c7944 */ /* 0x000fea0003c00000 */
.L_x_13:
[----:B------:R-:W-:Y:S05]  /*0d00*/  BSYNC.RECONVERGENT B0 ;  /* 0x0000000000007941 */ /* 0x000fea0003800200 */
.L_x_12:
[----:B------:R-:W0:Y:S02]  /*0d10*/  LDC.64 R6, c[0x0][0x390] ;  /* 0x0000e400ff067b82 */ /* 0x000e240000000a00 */
[----:B0-----:R-:W-:-:S05]  /*0d20*/  IMAD.WIDE R6, R0, 0x8, R6 ;  /* 0x0000000800067825 */ /* 0x001fca00078e0206 */
[----:B------:R0:W-:Y:S04]  /*0d30*/  STG.E.64 desc[UR12][R6.64], R2 ;  /* 0x0000000206007986 */ /* 0x0001e8000c101b0c */
[----:B------:R-:W2:Y:S01]  /*0d40*/  LDG.E.64 R4, desc[UR12][R4.64] ;  /* 0x0000000c04047981 */ /* 0x000ea2000c1e1b00 */
[----:B------:R-:W-:Y:S01]  /*0d50*/  IMAD.MOV.U32 R8, RZ, RZ, 0x1 ;  /* 0x00000001ff087424 */ /* 0x000fe200078e00ff */
[----:B------:R-:W-:Y:S01]  /*0d60*/  FSETP.GEU.AND P1, PT, |R11|, 6.5827683646048100446e-37, PT ;  /* 0x036000000b00780b */ /* 0x000fe20003f2e200 */
[----:B------:R-:W-:Y:S01]  /*0d70*/  BSSY.RECONVERGENT B0, `(.L_x_14) ;  /* 0x0000013000007945 */ /* 0x000fe20003800200 */
[----:B--2---:R-:W1:Y:S03]  /*0d80*/  MUFU.RCP64H R9, R5 ;  /* 0x0000000500097308 */ /* 0x004e660000001800 */
[----:B-1----:R-:W-:-:S08]  /*0d90*/  DFMA R12, -R4, R8, 1 ;  /* 0x3ff00000040c742b */ /* 0x002fd00000000108 */
[----:B------:R-:W-:-:S08]  /*0da0*/  DFMA R12, R12, R12, R12 ;  /* 0x0000000c0c0c722b */ /* 0x000fd0000000000c */
[----:B------:R-:W-:-:S08]  /*0db0*/  DFMA R12, R8, R12, R8 ;  /* 0x0000000c080c722b */ /* 0x000fd00000000008 */
[----:B------:R-:W-:-:S08]  /*0dc0*/  DFMA R8, -R4, R12, 1 ;  /* 0x3ff000000408742b */ /* 0x000fd0000000010c */
[----:B------:R-:W-:-:S08]  /*0dd0*/  DFMA R8, R12, R8, R12 ;  /* 0x000000080c08722b */ /* 0x000fd0000000000c */
[----:B------:R-:W-:-:S08]  /*0de0*/  DMUL R12, R8, R10 ;  /* 0x0000000a080c7228 */ /* 0x000fd00000000000 */
[----:B------:R-:W-:-:S08]  /*0df0*/  DFMA R14, -R4, R12, R10 ;  /* 0x0000000c040e722b */ /* 0x000fd0000000010a */
[----:B0-----:R-:W-:-:S10]  /*0e00*/  DFMA R2, R8, R14, R12 ;  /* 0x0000000e0802722b */ /* 0x001fd4000000000c */
[----:B------:R-:W-:-:S05]  /*0e10*/  FFMA R6, RZ, R5, R3 ;  /* 0x00000005ff067223 */ /* 0x000fca0000000003 */
[----:B------:R-:W-:-:S13]  /*0e20*/  FSETP.GT.AND P0, PT, |R6|, 1.469367938527859385e-39, PT ;  /* 0x001000000600780b */ /* 0x000fda0003f04200 */
[----:B------:R-:W-:Y:S05]  /*0e30*/  @P0 BRA P1, `(.L_x_15) ;  /* 0x0000000000180947 */ /* 0x000fea0000800000 */
[----:B------:R-:W-:Y:S01]  /*0e40*/  IMAD.MOV.U32 R12, RZ, RZ, R10 ;  /* 0x000000ffff0c7224 */ /* 0x000fe200078e000a */
[----:B------:R-:W-:Y:S01]  /*0e50*/  MOV R14, 0xea0 ;  /* 0x00000ea0000e7802 */ /* 0x000fe20000000f00 */
[----:B------:R-:W-:Y:S02]  /*0e60*/  IMAD.MOV.U32 R13, RZ, RZ, R11 ;  /* 0x000000ffff0d7224 */ /* 0x000fe400078e000b */
[----:B------:R-:W-:Y:S02]  /*0e70*/  IMAD.MOV.U32 R8, RZ, RZ, R4 ;  /* 0x000000ffff087224 */ /* 0x000fe400078e0004 */
[----:B------:R-:W-:-:S07]  /*0e80*/  IMAD.MOV.U32 R9, RZ, RZ, R5 ;  /* 0x000000ffff097224 */ /* 0x000fce00078e0005 */
[----:B------:R-:W-:Y:S05]  /*0e90*/  CALL.REL.NOINC `($__internal_0_$__cuda_sm20_div_rn_f64_full) ;  /* 0x0000000000147944 */ /* 0x000fea0003c00000 */
.L_x_15:
[----:B------:R-:W-:Y:S05]  /*0ea0*/  BSYNC.RECONVERGENT B0 ;  /* 0x0000000000007941 */ /* 0x000fea0003800200 */
.L_x_14:
[----:B------:R-:W0:Y:S02]  /*0eb0*/  LDC.64 R4, c[0x0][0x398] ;  /* 0x0000e600ff047b82 */ /* 0x000e240000000a00 */
[----:B0-----:R-:W-:-:S05]  /*0ec0*/  IMAD.WIDE R4, R0, 0x8, R4 ;  /* 0x0000000800047825 */ /* 0x001fca00078e0204 */
[----:B------:R-:W-:Y:S01]  /*0ed0*/  STG.E.64 desc[UR12][R4.64], R2 ;  /* 0x0000000204007986 */ /* 0x000fe2000c101b0c */
[----:B------:R-:W-:Y:S05]  /*0ee0*/  EXIT ;  /* 0x000000000000794d */ /* 0x000fea0003800000 */
        .weak           $__internal_0_$__cuda_sm20_div_rn_f64_full
        .type           $__internal_0_$__cuda_sm20_div_rn_f64_full,@function
        .size           $__internal_0_$__cuda_sm20_div_rn_f64_full,(.L_x_48 - $__internal_0_$__cuda_sm20_div_rn_f64_full)
$__internal_0_$__cuda_sm20_div_rn_f64_full:
[C---:B------:R-:W-:Y:S01]  /*0ef0*/  FSETP.GEU.AND P0, PT, |R9|.reuse, 1.469367938527859385e-39, PT ;  /* 0x001000000900780b */ /* 0x040fe20003f0e200 */
[----:B------:R-:W-:Y:S01]  /*0f00*/  IMAD.MOV.U32 R18, RZ, RZ, 0x1 ;  /* 0x00000001ff127424 */ /* 0x000fe200078e00ff */
[----:B------:R-:W-:Y:S01]  /*0f10*/  LOP3.LUT R6, R9, 0x800fffff, RZ, 0xc0, !PT ;  /* 0x800fffff09067812 */ /* 0x000fe200078ec0ff */
[----:B------:R-:W-:Y:S01]  /*0f20*/  BSSY.RECONVERGENT B1, `(.L_x_16) ;  /* 0x0000055000017945 */ /* 0x000fe20003800200 */
[C---:B------:R-:W-:Y:S02]  /*0f30*/  FSETP.GEU.AND P2, PT, |R13|.reuse, 1.469367938527859385e-39, PT ;  /* 0x001000000d00780b */ /* 0x040fe40003f4e200 */
[----:B------:R-:W-:Y:S01]  /*0f40*/  LOP3.LUT R7, R6, 0x3ff00000, RZ, 0xfc, !PT ;  /* 0x3ff0000006077812 */ /* 0x000fe200078efcff */
[----:B------:R-:W-:Y:S01]  /*0f50*/  IMAD.MOV.U32 R6, RZ, RZ, R8 ;  /* 0x000000ffff067224 */ /* 0x000fe200078e0008 */
[----:B------:R-:W-:Y:S02]  /*0f60*/  LOP3.LUT R16, R13, 0x7ff00000, RZ, 0xc0, !PT ;  /* 0x7ff000000d107812 */ /* 0x000fe400078ec0ff */
[----:B------:R-:W-:-:S03]  /*0f70*/  LOP3.LUT R17, R9, 0x7ff00000, RZ, 0xc0, !PT ;  /* 0x7ff0000009117812 */ /* 0x000fc600078ec0ff */
[----:B------:R-:W-:Y:S01]  /*0f80*/  @!P0 DMUL R6, R8, 8.98846567431157953865e+307 ;  /* 0x7fe0000008068828 */ /* 0x000fe20000000000 */
[C---:B------:R-:W-:Y:S01]  /*0f90*/  ISETP.GE.U32.AND P1, PT, R16.reuse, R17, PT ;  /* 0x000000111000720c */ /* 0x040fe20003f26070 */
[----:B------:R-:W-:Y:S02]  /*0fa0*/  IMAD.MOV.U32 R24, RZ, RZ, R16 ;  /* 0x000000ffff187224 */ /* 0x000fe400078e0010 */
[----:B------:R-:W-:Y:S01]  /*0fb0*/  @!P2 LOP3.LUT R15, R9, 0x7ff00000, RZ, 0xc0, !PT ;  /* 0x7ff00000090fa812 */ /* 0x000fe200078ec0ff */
[----:B------:R-:W-:Y:S01]  /*0fc0*/  IMAD.MOV.U32 R25, RZ, RZ, R17 ;  /* 0x000000ffff197224 */ /* 0x000fe200078e0011 */
[----:B------:R-:W0:Y:S02]  /*0fd0*/  MUFU.RCP64H R19, R7 ;  /* 0x0000000700137308 */ /* 0x000e240000001800 */
[----:B------:R-:W-:Y:S02]  /*0fe0*/  @!P2 ISETP.GE.U32.AND P3, PT, R16, R15, PT ;  /* 0x0000000f1000a20c */ /* 0x000fe40003f66070 */
[----:B------:R-:W-:-:S02]  /*0ff0*/  MOV R15, 0x1ca00000 ;  /* 0x1ca00000000f7802 */ /* 0x000fc40000000f00 */
[----:B------:R-:W-:Y:S02]  /*1000*/  @!P0 LOP3.LUT R25, R7, 0x7ff00000, RZ, 0xc0, !PT ;  /* 0x7ff0000007198812 */ /* 0x000fe400078ec0ff */
[----:B------:R-:W-:-:S04]  /*1010*/  @!P2 SEL R21, R15, 0x63400000, !P3 ;  /* 0x634000000f15a807 */ /* 0x000fc80005800000 */
[----:B------:R-:W-:-:S04]  /*1020*/  @!P2 LOP3.LUT R22, R21, 0x80000000, R13, 0xf8, !PT ;  /* 0x800000001516a812 */ /* 0x000fc800078ef80d */
[----:B------:R-:W-:Y:S01]  /*1030*/  @!P2 LOP3.LUT R23, R22, 0x100000, RZ, 0xfc, !PT ;  /* 0x001000001617a812 */ /* 0x000fe200078efcff */
[----:B0-----:R-:W-:Y:S01]  /*1040*/  DFMA R2, R18, -R6, 1 ;  /* 0x3ff000001202742b */ /* 0x001fe20000000806 */
[----:B------:R-:W-:-:S07]  /*1050*/  @!P2 IMAD.MOV.U32 R22, RZ, RZ, RZ ;  /* 0x000000ffff16a224 */ /* 0x000fce00078e00ff */
[----:B------:R-:W-:-:S08]  /*1060*/  DFMA R2, R2, R2, R2 ;  /* 0x000000020202722b */ /* 0x000fd00000000002 */
[----:B------:R-:W-:Y:S01]  /*1070*/  DFMA R18, R18, R2, R18 ;  /* 0x000000021212722b */ /* 0x000fe20000000012 */
[----:B------:R-:W-:Y:S01]  /*1080*/  SEL R3, R15, 0x63400000, !P1 ;  /* 0x634000000f037807 */ /* 0x000fe20004800000 */
[----:B------:R-:W-:-:S03]  /*1090*/  IMAD.MOV.U32 R2, RZ, RZ, R12 ;  /* 0x000000ffff027224 */ /* 0x000fc600078e000c */
[----:B------:R-:W-:-:S03]  /*10a0*/  LOP3.LUT R3, R3, 0x800fffff, R13, 0xf8, !PT ;  /* 0x800fffff03037812 */ /* 0x000fc600078ef80d */
[----:B------:R-:W-:-:S03]  /*10b0*/  DFMA R20, R18, -R6, 1 ;  /* 0x3ff000001214742b */ /* 0x000fc60000000806 */
[----:B------:R-:W-:-:S05]  /*10c0*/  @!P2 DFMA R2, R2, 2, -R22 ;  /* 0x400000000202a82b */ /* 0x000fca0000000816 */
[----:B------:R-:W-:-:S05]  /*10d0*/  DFMA R18, R18, R20, R18 ;  /* 0x000000141212722b */ /* 0x000fca0000000012 */
[----:B------:R-:W-:-:S03]  /*10e0*/  @!P2 LOP3.LUT R24, R3, 0x7ff00000, RZ, 0xc0, !PT ;  /* 0x7ff000000318a812 */ /* 0x000fc600078ec0ff */
[----:B------:R-:W-:Y:S02]  /*10f0*/  DMUL R20, R18, R2 ;  /* 0x0000000212147228 */ /* 0x000fe40000000000 */
[----:B------:R-:W-:-:S05]  /*1100*/  VIADD R17, R24, 0xffffffff ;  /* 0xffffffff18117836 */ /* 0x000fca0000000000 */
[----:B------:R-:W-:Y:S01]  /*1110*/  ISETP.GT.U32.AND P0, PT, R17, 0x7feffffe, PT ;  /* 0x7feffffe1100780c */ /* 0x000fe20003f04070 */
[----:B------:R-:W-:Y:S01]  /*1120*/  VIADD R17, R25, 0xffffffff ;  /* 0xffffffff19117836 */ /* 0x000fe20000000000 */
[----:B------:R-:W-:-:S04]  /*1130*/  DFMA R22, R20, -R6, R2 ;  /* 0x800000061416722b */ /* 0x000fc80000000002 */
[----:B------:R-:W-:-:S04]  /*1140*/  ISETP.GT.U32.OR P0, PT, R17, 0x7feffffe, P0 ;  /* 0x7feffffe1100780c */ /* 0x000fc80000704470 */
[----:B------:R-:W-:-:S09]  /*1150*/  DFMA R18, R18, R22, R20 ;  /* 0x000000161212722b */ /* 0x000fd20000000014 */
[----:B------:R-:W-:Y:S05]  /*1160*/  @P0 BRA `(.L_x_17) ;  /* 0x00000000006c0947 */ /* 0x000fea0003800000 */
[----:B------:R-:W-:Y:S01]  /*1170*/  LOP3.LUT R13, R9, 0x7ff00000, RZ, 0xc0, !PT ;  /* 0x7ff00000090d7812 */ /* 0x000fe200078ec0ff */
[----:B------:R-:W-:-:S03]  /*1180*/  IMAD.MOV.U32 R20, RZ, RZ, RZ ;  /* 0x000000ffff147224 */ /* 0x000fc600078e00ff */
[CC--:B------:R-:W-:Y:S02]  /*1190*/  VIADDMNMX R12, R16.reuse, -R13.reuse, 0xb9600000, !PT ;  /* 0xb9600000100c7446 */ /* 0x0c0fe4000780090d */
[----:B------:R-:W-:Y:S02]  /*11a0*/  ISETP.GE.U32.AND P0, PT, R16, R13, PT ;  /* 0x0000000d1000720c */ /* 0x000fe40003f06070 */
[----:B------:R-:W-:Y:S02]  /*11b0*/  VIMNMX R12, PT, PT, R12, 0x46a00000, PT ;  /* 0x46a000000c0c7848 */ /* 0x000fe40003fe0100 */
[----:B------:R-:W-:-:S05]  /*11c0*/  SEL R15, R15, 0x63400000, !P0 ;  /* 0x634000000f0f7807 */ /* 0x000fca0004000000 */
[----:B------:R-:W-:-:S05]  /*11d0*/  IMAD.IADD R12, R12, 0x1, -R15 ;  /* 0x000000010c0c7824 */ /* 0x000fca00078e0a0f */
[----:B------:R-:W-:-:S06]  /*11e0*/  IADD3 R21, PT, PT, R12, 0x7fe00000, RZ ;  /* 0x7fe000000c157810 */ /* 0x000fcc0007ffe0ff */
[----:B------:R-:W-:-:S10]  /*11f0*/  DMUL R16, R18, R20 ;  /* 0x0000001412107228 */ /* 0x000fd40000000000 */
[----:B------:R-:W-:-:S13]  /*1200*/  FSETP.GTU.AND P0, PT, |R17|, 1.469367938527859385e-39, PT ;  /* 0x001000001100780b */ /* 0x000fda0003f0c200 */
[----:B------:R-:W-:Y:S05]  /*1210*/  @P0 BRA `(.L_x_18) ;  /* 0x0000000000940947 */ /* 0x000fea0003800000 */
[----:B------:R-:W-:Y:S01]  /*1220*/  DFMA R2, R18, -R6, R2 ;  /* 0x800000061202722b */ /* 0x000fe20000000002 */
[----:B------:R-:W-:-:S09]  /*1230*/  IMAD.MOV.U32 R20, RZ, RZ, RZ ;  /* 0x000000ffff147224 */ /* 0x000fd200078e00ff */
[C---:B------:R-:W-:Y:S02]  /*1240*/  FSETP.NEU.AND P0, PT, R3.reuse, RZ, PT ;  /* 0x000000ff0300720b */ /* 0x040fe40003f0d000 */
[----:B------:R-:W-:-:S04]  /*1250*/  LOP3.LUT R9, R3, 0x80000000, R9, 0x48, !PT ;  /* 0x8000000003097812 */ /* 0x000fc800078e4809 */
[----:B------:R-:W-:-:S07]  /*1260*/  LOP3.LUT R21, R9, R21, RZ, 0xfc, !PT ;  /* 0x0000001509157212 */ /* 0x000fce00078efcff */
[----:B------:R-:W-:Y:S05]  /*1270*/  @!P0 BRA `(.L_x_18) ;  /* 0x00000000007c8947 */ /* 0x000fea0003800000 */
[----:B------:R-:W-:Y:S02]  /*1280*/  IMAD.MOV R3, RZ, RZ, -R12 ;  /* 0x000000ffff037224 */ /* 0x000fe400078e0a0c */
[----:B------:R-:W-:-:S06]  /*1290*/  IMAD.MOV.U32 R2, RZ, RZ, RZ ;  /* 0x000000ffff027224 */ /* 0x000fcc00078e00ff */
[----:B------:R-:W-:Y:S02]  /*12a0*/  DFMA R2, R16, -R2, R18 ;  /* 0x800000021002722b */ /* 0x000fe40000000012 */
[----:B------:R-:W-:-:S04]  /*12b0*/  DMUL.RP R18, R18, R20 ;  /* 0x0000001412127228 */ /* 0x000fc80000008000 */
[----:B------:R-:W-:-:S04]  /*12c0*/  IADD3 R2, PT, PT, -R12, -0x43300000, RZ ;  /* 0xbcd000000c027810 */ /* 0x000fc80007ffe1ff */
[----:B------:R-:W-:Y:S02]  /*12d0*/  FSETP.NEU.AND P0, PT, |R3|, R2, PT ;  /* 0x000000020300720b */ /* 0x000fe40003f0d200 */
[----:B------:R-:W-:Y:S02]  /*12e0*/  LOP3.LUT R9, R19, R9, RZ, 0x3c, !PT ;  /* 0x0000000913097212 */ /* 0x000fe400078e3cff */
[----:B------:R-:W-:Y:S02]  /*12f0*/  FSEL R16, R18, R16, !P0 ;  /* 0x0000001012107208 */ /* 0x000fe40004000000 */
[----:B------:R-:W-:Y:S01]  /*1300*/  FSEL R17, R9, R17, !P0 ;  /* 0x0000001109117208 */ /* 0x000fe20004000000 */
[----:B------:R-:W-:Y:S06]  /*1310*/  BRA `(.L_x_18) ;  /* 0x0000000000547947 */ /* 0x000fec0003800000 */
.L_x_17:
[----:B------:R-:W-:-:S14]  /*1320*/  DSETP.NAN.AND P0, PT, R12, R12, PT ;  /* 0x0000000c0c00722a */ /* 0x000fdc0003f08000 */
[----:B------:R-:W-:Y:S05]  /*1330*/  @P0 BRA `(.L_x_19) ;  /* 0x0000000000440947 */ /* 0x000fea0003800000 */
[----:B------:R-:W-:-:S14]  /*1340*/  DSETP.NAN.AND P0, PT, R8, R8, PT ;  /* 0x000000080800722a */ /* 0x000fdc0003f08000 */
[----:B------:R-:W-:Y:S05]  /*1350*/  @P0 BRA `(.L_x_20) ;  /* 0x0000000000300947 */ /* 0x000fea0003800000 */
[----:B------:R-:W-:Y:S01]  /*1360*/  ISETP.NE.AND P0, PT, R24, R25, PT ;  /* 0x000000191800720c */ /* 0x000fe20003f05270 */
[----:B------:R-:W-:Y:S02]  /*1370*/  IMAD.MOV.U32 R16, RZ, RZ, 0x0 ;  /* 0x00000000ff107424 */ /* 0x000fe400078e00ff */
[----:B------:R-:W-:-:S10]  /*1380*/  IMAD.MOV.U32 R17, RZ, RZ, -0x80000 ;  /* 0xfff80000ff117424 */ /* 0x000fd400078e00ff */
[----:B------:R-:W-:Y:S05]  /*1390*/  @!P0 BRA `(.L_x_18) ;  /* 0x0000000000348947 */ /* 0x000fea0003800000 */
[----:B------:R-:W-:Y:S02]  /*13a0*/  ISETP.NE.AND P0, PT, R24, 0x7ff00000, PT ;  /* 0x7ff000001800780c */ /* 0x000fe40003f05270 */
[----:B------:R-:W-:Y:S02]  /*13b0*/  LOP3.LUT R17, R13, 0x80000000, R9, 0x48, !PT ;  /* 0x800000000d117812 */ /* 0x000fe400078e4809 */
[----:B------:R-:W-:-:S13]  /*13c0*/  ISETP.EQ.OR P0, PT, R25, RZ, !P0 ;  /* 0x000000ff1900720c */ /* 0x000fda0004702670 */
[----:B------:R-:W-:Y:S01]  /*13d0*/  @P0 LOP3.LUT R2, R17, 0x7ff00000, RZ, 0xfc, !PT ;  /* 0x7ff0000011020812 */ /* 0x000fe200078efcff */
[----:B------:R-:W-:Y:S01]  /*13e0*/  @!P0 IMAD.MOV.U32 R16, RZ, RZ, RZ ;  /* 0x000000ffff108224 */ /* 0x000fe200078e00ff */
[----:B------:R-:W-:-:S03]  /*13f0*/  @P0 MOV R16, RZ ;  /* 0x000000ff00100202 */ /* 0x000fc60000000f00 */
[----:B------:R-:W-:Y:S01]  /*1400*/  @P0 IMAD.MOV.U32 R17, RZ, RZ, R2 ;  /* 0x000000ffff110224 */ /* 0x000fe200078e0002 */
[----:B------:R-:W-:Y:S06]  /*1410*/  BRA `(.L_x_18) ;  /* 0x0000000000147947 */ /* 0x000fec0003800000 */
.L_x_20:
[----:B------:R-:W-:Y:S01]  /*1420*/  LOP3.LUT R17, R9, 0x80000, RZ, 0xfc, !PT ;  /* 0x0008000009117812 */ /* 0x000fe200078efcff */
[----:B------:R-:W-:Y:S01]  /*1430*/  IMAD.MOV.U32 R16, RZ, RZ, R8 ;  /* 0x000000ffff107224 */ /* 0x000fe200078e0008 */
[----:B------:R-:W-:Y:S06]  /*1440*/  BRA `(.L_x_18) ;  /* 0x0000000000087947 */ /* 0x000fec0003800000 */
.L_x_19:
[----:B------:R-:W-:Y:S01]  /*1450*/  LOP3.LUT R17, R13, 0x80000, RZ, 0xfc, !PT ;  /* 0x000800000d117812 */ /* 0x000fe200078efcff */
[----:B------:R-:W-:-:S07]  /*1460*/  IMAD.MOV.U32 R16, RZ, RZ, R12 ;  /* 0x000000ffff107224 */ /* 0x000fce00078e000c */
.L_x_18:
[----:B------:R-:W-:Y:S05]  /*1470*/  BSYNC.RECONVERGENT B1 ;  /* 0x0000000000017941 */ /* 0x000fea0003800200 */
.L_x_16:
[----:B------:R-:W-:Y:S02]  /*1480*/  IMAD.MOV.U32 R15, RZ, RZ, 0x0 ;  /* 0x00000000ff0f7424 */ /* 0x000fe400078e00ff */
[----:B------:R-:W-:Y:S02]  /*1490*/  IMAD.MOV.U32 R2, RZ, RZ, R16 ;  /* 0x000000ffff027224 */ /* 0x000fe400078e0010 */
[----:B------:R-:W-:Y:S01]  /*14a0*/  IMAD.MOV.U32 R3, RZ, RZ, R17 ;  /* 0x000000ffff037224 */ /* 0x000fe200078e0011 */
[----:B------:R-:W-:Y:S06]  /*14b0*/  RET.REL.NODEC R14 `(_Z22aggregateAccelerationsPdS_S_S_PKdi) ;  /* 0xffffffe80ed07950 */ /* 0x000fec0003c3ffff */
.L_x_21:
        /* <DEDUP_REMOVED lines=12> */
.L_x_48:


//--------------------- .text._Z13computeForcesPdS_S_S_iiiS_d --------------------------
	.section	.text._Z13computeForcesPdS_S_S_iiiS_d,"ax",@progbits
	.align	128
        .global         _Z13computeForcesPdS_S_S_iiiS_d
        .type           _Z13computeForcesPdS_S_S_iiiS_d,@function
        .size           _Z13computeForcesPdS_S_S_iiiS_d,(.L_x_51 - _Z13computeForcesPdS_S_S_iiiS_d)
        .other          _Z13computeForcesPdS_S_S_iiiS_d,@"STO_CUDA_ENTRY STV_DEFAULT"
_Z13computeForcesPdS_S_S_iiiS_d:
.text._Z13computeForcesPdS_S_S_iiiS_d:
[----:B------:R-:W-:Y:S01]  /*0000*/  LDC R1, c[0x0][0x37c] ;  /* 0x0000df00ff017b82 */ /* 0x000fe20000000800 */
[----:B------:R-:W0:Y:S07]  /*0010*/  S2R R3, SR_TID.X ;  /* 0x0000000000037919 */ /* 0x000e2e0000002100 */
[----:B------:R-:W0:Y:S01]  /*0020*/  LDC R32, c[0x0][0x360] ;  /* 0x0000d800ff207b82 */ /* 0x000e220000000800 */
[----:B------:R-:W1:Y:S01]  /*0030*/  LDCU UR7, c[0x0][0x3a0] ;  /* 0x00007400ff0777ac */ /* 0x000e620008000800 */
[----:B------:R-:W2:Y:S06]  /*0040*/  S2R R0, SR_TID.Y ;  /* 0x0000000000007919 */ /* 0x000eac0000002200 */
[----:B------:R-:W0:Y:S08]  /*0050*/  S2UR UR4, SR_CTAID.X ;  /* 0x00000000000479c3 */ /* 0x000e300000002500 */
[----:B------:R-:W2:Y:S08]  /*0060*/  S2UR UR5, SR_CTAID.Y ;  /* 0x00000000000579c3 */ /* 0x000eb00000002600 */
[----:B------:R-:W2:Y:S01]  /*0070*/  LDC R33, c[0x0][0x364] ;  /* 0x0000d900ff217b82 */ /* 0x000ea20000000800 */
[----:B0-----:R-:W-:-:S02]  /*0080*/  IMAD R32, R32, UR4, R3 ;  /* 0x0000000420207c24 */ /* 0x001fc4000f8e0203 */
[----:B--2---:R-:W-:-:S05]  /*0090*/  IMAD R33, R33, UR5, R0 ;  /* 0x0000000521217c24 */ /* 0x004fca000f8e0200 */
[----:B------:R-:W-:-:S04]  /*00a0*/  VIMNMX R0, PT, PT, R32, R33, !PT ;  /* 0x0000002120007248 */ /* 0x000fc80007fe0100 */
[----:B-1----:R-:W-:-:S04]  /*00b0*/  ISETP.GE.AND P0, PT, R0, UR7, PT ;  /* 0x0000000700007c0c */ /* 0x002fc8000bf06270 */
[----:B------:R-:W-:-:S13]  /*00c0*/  ISETP.EQ.OR P0, PT, R32, R33, P0 ;  /* 0x000000212000720c */ /* 0x000fda0000702670 */
[----:B------:R-:W-:Y:S05]  /*00d0*/  @P0 EXIT ;  /* 0x000000000000094d */ /* 0x000fea0003800000 */
[----:B------:R-:W0:Y:S01]  /*00e0*/  LDC.64 R4, c[0x0][0x390] ;  /* 0x0000e400ff047b82 */ /* 0x000e220000000a00 */
[----:B------:R-:W1:Y:S07]  /*00f0*/  LDCU.64 UR8, c[0x0][0x358] ;  /* 0x00006b00ff0877ac */ /* 0x000e6e0008000a00 */
[----:B------:R-:W2:Y:S01]  /*0100*/  LDC.64 R8, c[0x0][0x398] ;  /* 0x0000e600ff087b82 */ /* 0x000ea20000000a00 */
[----:B0-----:R-:W-:-:S04]  /*0110*/  IMAD.WIDE.U32 R2, R33, 0x8, R4 ;  /* 0x0000000821027825 */ /* 0x001fc800078e0004 */
[C---:B------:R-:W-:Y:S02]  /*0120*/  IMAD.WIDE R4, R32.reuse, 0x8, R4 ;  /* 0x0000000820047825 */ /* 0x040fe400078e0204 */
[----:B-1----:R-:W3:Y:S02]  /*0130*/  LDG.E.64 R2, desc[UR8][R2.64] ;  /* 0x0000000802027981 */ /* 0x002ee4000c1e1b00 */
[--C-:B--2---:R-:W-:Y:S02]  /*0140*/  IMAD.WIDE.U32 R6, R33, 0x8, R8.reuse ;  /* 0x0000000821067825 */ /* 0x104fe400078e0008 */
[----:B------:R-:W3:Y:S02]  /*0150*/  LDG.E.64 R4, desc[UR8][R4.64] ;  /* 0x0000000804047981 */ /* 0x000ee4000c1e1b00 */
[----:B------:R-:W-:Y:S02]  /*0160*/  IMAD.WIDE R8, R32, 0x8, R8 ;  /* 0x0000000820087825 */ /* 0x000fe400078e0208 */
[----:B------:R-:W2:Y:S04]  /*0170*/  LDG.E.64 R6, desc[UR8][R6.64] ;  /* 0x0000000806067981 */ /* 0x000ea8000c1e1b00 */
[----:B------:R-:W2:Y:S01]  /*0180*/  LDG.E.64 R8, desc[UR8][R8.64] ;  /* 0x0000000808087981 */ /* 0x000ea2000c1e1b00 */
[----:B------:R-:W-:Y:S01]  /*0190*/  UMOV UR4, 0xffffffff ;  /* 0xffffffff00047882 */ /* 0x000fe20000000000 */
[----:B------:R-:W-:-:S02]  /*01a0*/  UMOV UR5, 0x7fefffff ;  /* 0x7fefffff00057882 */ /* 0x000fc40000000000 */
[----:B------:R-:W-:Y:S01]  /*01b0*/  UMOV UR6, UR5 ;  /* 0x0000000500067c82 */ /* 0x000fe20008000000 */
[----:B------:R-:W-:Y:S02]  /*01c0*/  IMAD.MOV.U32 R18, RZ, RZ, 0x0 ;  /* 0x00000000ff127424 */ /* 0x000fe400078e00ff */
[----:B------:R-:W-:Y:S01]  /*01d0*/  IMAD.MOV.U32 R19, RZ, RZ, 0x3fd80000 ;  /* 0x3fd80000ff137424 */ /* 0x000fe200078e00ff */
[----:B---3--:R-:W-:Y:S02]  /*01e0*/  DADD R12, R2, -R4 ;  /* 0x00000000020c7229 */ /* 0x008fe40000000804 */
[----:B--2---:R-:W-:-:S06]  /*01f0*/  DADD R10, R6, -R8 ;  /* 0x00000000060a7229 */ /* 0x004fcc0000000808 */
[----:B------:R-:W-:Y:S02]  /*0200*/  DADD R14, -RZ, |R12| ;  /* 0x00000000ff0e7229 */ /* 0x000fe4000000050c */
[----:B------:R-:W-:-:S10]  /*0210*/  DADD R16, -RZ, |R10| ;  /* 0x00000000ff107229 */ /* 0x000fd4000000050a */
[----:B------:R-:W-:-:S04]  /*0220*/  ISETP.GT.U32.AND P1, PT, R14, R16, PT ;  /* 0x000000100e00720c */ /* 0x000fc80003f24070 */
[CC--:B------:R-:W-:Y:S02]  /*0230*/  ISETP.GT.U32.AND.EX P1, PT, R15.reuse, R17.reuse, PT, P1 ;  /* 0x000000110f00720c */ /* 0x0c0fe40003f24110 */
[CC--:B------:R-:W-:Y:S02]  /*0240*/  ISETP.LT.U32.AND P0, PT, R16.reuse, R14.reuse, PT ;  /* 0x0000000e1000720c */ /* 0x0c0fe40003f01070 */
[----:B------:R-:W-:Y:S02]  /*0250*/  SEL R3, R15, R17, P1 ;  /* 0x000000110f037207 */ /* 0x000fe40000800000 */
[----:B------:R-:W-:Y:S02]  /*0260*/  ISETP.LT.U32.AND.EX P0, PT, R17, R15, PT, P0 ;  /* 0x0000000f1100720c */ /* 0x000fe40003f01100 */
[----:B------:R-:W-:Y:S01]  /*0270*/  LOP3.LUT R0, R3, 0xffc00000, RZ, 0xc0, !PT ;  /* 0xffc0000003007812 */ /* 0x000fe200078ec0ff */
[----:B------:R-:W-:Y:S01]  /*0280*/  IMAD.MOV.U32 R4, RZ, RZ, RZ ;  /* 0x000000ffff047224 */ /* 0x000fe200078e00ff */
[----:B------:R-:W-:-:S02]  /*0290*/  SEL R8, R16, R14, P0 ;  /* 0x0000000e10087207 */ /* 0x000fc40000000000 */
[----:B------:R-:W-:Y:S02]  /*02a0*/  SEL R9, R17, R15, P0 ;  /* 0x0000000f11097207 */ /* 0x000fe40000000000 */
[----:B------:R-:W-:Y:S02]  /*02b0*/  LOP3.LUT R5, R0, 0x7fd00000, RZ, 0x3c, !PT ;  /* 0x7fd0000000057812 */ /* 0x000fe400078e3cff */
[----:B------:R-:W-:-:S04]  /*02c0*/  SEL R2, R14, R16, P1 ;  /* 0x000000100e027207 */ /* 0x000fc80000800000 */
[C---:B------:R-:W-:Y:S02]  /*02d0*/  DMUL R6, R4.reuse, R8 ;  /* 0x0000000804067228 */ /* 0x040fe40000000000 */
[----:B------:R-:W-:-:S06]  /*02e0*/  DMUL R4, R4, R2 ;  /* 0x0000000204047228 */ /* 0x000fcc0000000000 */
[----:B------:R-:W-:-:S08]  /*02f0*/  DMUL R6, R6, R6 ;  /* 0x0000000606067228 */ /* 0x000fd00000000000 */
[----:B------:R-:W-:-:S08]  /*0300*/  DFMA R6, R4, R4, R6 ;  /* 0x000000040406722b */ /* 0x000fd00000000006 */
[----:B------:R-:W-:Y:S01]  /*0310*/  DSETP.MIN.AND P0, P1, R6, UR4, PT ;  /* 0x0000000406007e2a */ /* 0x000fe2000b900000 */
[----:B------:R-:W-:Y:S02]  /*0320*/  IMAD.U32 R14, RZ, RZ, UR6 ;  /* 0x00000006ff0e7e24 */ /* 0x000fe4000f8e00ff */
[----:B------:R-:W-:-:S05]  /*0330*/  IMAD.MOV.U32 R4, RZ, RZ, R7 ;  /* 0x000000ffff047224 */ /* 0x000fca00078e0007 */
[----:B------:R-:W-:-:S06]  /*0340*/  FSEL R5, R4, UR6, P0 ;  /* 0x0000000604057c08 */ /* 0x000fcc0008000000 */
[----:B------:R-:W-:-:S04]  /*0350*/  @P1 LOP3.LUT R5, R14, 0x80000, RZ, 0xfc, !PT ;  /* 0x000800000e051812 */ /* 0x000fc800078efcff */
[----:B------:R-:W0:Y:S01]  /*0360*/  MUFU.RSQ64H R15, R5 ;  /* 0x00000005000f7308 */ /* 0x000e220000001c00 */
[----:B------:R-:W-:Y:S02]  /*0370*/  IMAD.MOV.U32 R14, RZ, RZ, RZ ;  /* 0x000000ffff0e7224 */ /* 0x000fe400078e00ff */
[----:B------:R-:W-:-:S05]  /*0380*/  IMAD.MOV.U32 R4, RZ, RZ, R6 ;  /* 0x000000ffff047224 */ /* 0x000fca00078e0006 */
[----:B------:R-:W-:Y:S01]  /*0390*/  SEL R4, R4, UR4, P0 ;  /* 0x0000000404047c07 */ /* 0x000fe20008000000 */
[----:B0-----:R-:W-:-:S08]  /*03a0*/  DMUL R16, R14, R14 ;  /* 0x0000000e0e107228 */ /* 0x001fd00000000000 */
[----:B------:R-:W-:-:S08]  /*03b0*/  DFMA R16, R4, -R16, 1 ;  /* 0x3ff000000410742b */ /* 0x000fd00000000810 */
[----:B------:R-:W-:Y:S02]  /*03c0*/  DFMA R18, R16, R18, 0.5 ;  /* 0x3fe000001012742b */ /* 0x000fe40000000012 */
[----:B------:R-:W-:-:S08]  /*03d0*/  DMUL R16, R14, R16 ;  /* 0x000000100e107228 */ /* 0x000fd00000000000 */
[----:B------:R-:W-:Y:S01]  /*03e0*/  DFMA R16, R18, R16, R14 ;  /* 0x000000101210722b */ /* 0x000fe2000000000e */
[----:B------:R-:W-:-:S07]  /*03f0*/  ISETP.GE.U32.AND P1, PT, R9, 0x7ff00000, PT ;  /* 0x7ff000000900780c */ /* 0x000fce0003f26070 */
[----:B------:R-:W-:Y:S01]  /*0400*/  DMUL R16, R6, R16 ;  /* 0x0000001006107228 */ /* 0x000fe20000000000 */
[----:B------:R-:W-:Y:S01]  /*0410*/  LOP3.LUT R7, R0, 0x100000, RZ, 0xfc, !PT ;  /* 0x0010000000077812 */ /* 0x000fe200078efcff */
[----:B------:R-:W-:Y:S01]  /*0420*/  IMAD.MOV.U32 R6, RZ, RZ, RZ ;  /* 0x000000ffff067224 */ /* 0x000fe200078e00ff */
[----:B------:R-:W-:-:S05]  /*0430*/  DSETP.NEU.AND P0, PT, R8, RZ, PT ;  /* 0x000000ff0800722a */ /* 0x000fca0003f0d000 */
[----:B------:R-:W-:Y:S01]  /*0440*/  DMUL R16, R16, R6 ;  /* 0x0000000610107228 */ /* 0x000fe20000000000 */
[----:B------:R-:W-:Y:S01]  /*0450*/  UMOV UR4, 0xe826d695 ;  /* 0xe826d69500047882 */ /* 0x000fe20000000000 */
[----:B------:R-:W-:-:S08]  /*0460*/  UMOV UR5, 0x3e112e0b ;  /* 0x3e112e0b00057882 */ /* 0x000fd00000000000 */
[----:B------:R-:W-:Y:S02]  /*0470*/  @!P1 FSEL R8, R2, R16, !P0 ;  /* 0x0000001002089208 */ /* 0x000fe40004000000 */
[----:B------:R-:W-:-:S06]  /*0480*/  @!P1 FSEL R9, R3, R17, !P0 ;  /* 0x0000001103099208 */ /* 0x000fcc0004000000 */
[----:B------:R-:W-:-:S14]  /*0490*/  DSETP.GT.AND P0, PT, R8, UR4, PT ;  /* 0x0000000408007e2a */ /* 0x000fdc000bf04000 */
[----:B------:R-:W-:Y:S05]  /*04a0*/  @!P0 BRA `(.L_x_22) ;  /* 0x0000000800908947 */ /* 0x000fea0003800000 */
[C---:B------:R-:W-:Y:S01]  /*04b0*/  DMUL R2, R8.reuse, R8 ;  /* 0x0000000808027228 */ /* 0x040fe20000000000 */
[----:B------:R-:W-:Y:S07]  /*04c0*/  BSSY.RECONVERGENT B0, `(.L_x_23) ;  /* 0x0000013000007945 */ /* 0x000fee0003800200 */
[----:B------:R-:W-:-:S08]  /*04d0*/  DMUL R2, R8, R2 ;  /* 0x0000000208027228 */ /* 0x000fd00000000000 */
[----:B------:R-:W-:-:S08]  /*04e0*/  DMUL R2, R8, R2 ;  /* 0x0000000208027228 */ /* 0x000fd00000000000 */
[----:B------:R-:W-:-:S08]  /*04f0*/  DMUL R2, R8, R2 ;  /* 0x0000000208027228 */ /* 0x000fd00000000000 */
[----:B------:R-:W-:-:S08]  /*0500*/  DMUL R6, R8, R2 ;  /* 0x0000000208067228 */ /* 0x000fd00000000000 */
[----:B------:R-:W-:-:S06]  /*0510*/  DMUL R2, R8, R6 ;  /* 0x0000000608027228 */ /* 0x000fcc0000000000 */
[----:B------:R-:W0:Y:S04]  /*0520*/  MUFU.RCP64H R5, R3 ;  /* 0x0000000300057308 */ /* 0x000e280000001800 */
[----:B------:R-:W-:-:S05]  /*0530*/  VIADD R4, R3, 0x300402 ;  /* 0x0030040203047836 */ /* 0x000fca0000000000 */
[----:B------:R-:W-:Y:S01]  /*0540*/  FSETP.GEU.AND P0, PT, |R4|, 5.8789094863358348022e-39, PT ;  /* 0x004004020400780b */ /* 0x000fe20003f0e200 */
[----:B0-----:R-:W-:-:S08]  /*0550*/  DFMA R14, -R2, R4, 1 ;  /* 0x3ff00000020e742b */ /* 0x001fd00000000104 */
[----:B------:R-:W-:-:S08]  /*0560*/  DFMA R14, R14, R14, R14 ;  /* 0x0000000e0e0e722b */ /* 0x000fd0000000000e */
[----:B------:R-:W-:-:S08]  /*0570*/  DFMA R14, R4, R14, R4 ;  /* 0x0000000e040e722b */ /* 0x000fd00000000004 */
[----:B------:R-:W-:-:S08]  /*0580*/  DFMA R16, -R2, R14, 1 ;  /* 0x3ff000000210742b */ /* 0x000fd0000000010e */
[----:B------:R-:W-:Y:S01]  /*0590*/  DFMA R4, R14, R16, R14 ;  /* 0x000000100e04722b */ /* 0x000fe2000000000e */
[----:B------:R-:W-:Y:S10]  /*05a0*/  @P0 BRA `(.L_x_24) ;  /* 0x0000000000100947 */ /* 0x000ff40003800000 */
[----:B------:R-:W-:-:S05]  /*05b0*/  LOP3.LUT R0, R3, 0x7fffffff, RZ, 0xc0, !PT ;  /* 0x7fffffff03007812 */ /* 0x000fca00078ec0ff */
[----:B------:R-:W-:Y:S01]  /*05c0*/  VIADD R14, R0, 0xfff00000 ;  /* 0xfff00000000e7836 */ /* 0x000fe20000000000 */
[----:B------:R-:W-:-:S07]  /*05d0*/  MOV R0, 0x5f0 ;  /* 0x000005f000007802 */ /* 0x000fce0000000f00 */
[----:B------:R-:W-:Y:S05]  /*05e0*/  CALL.REL.NOINC `($__internal_1_$__cuda_sm20_dblrcp_rn_slowpath_v3) ;  /* 0x0000000800607944 */ /* 0x000fea0003c00000 */
.L_x_24:
[----:B------:R-:W-:Y:S05]  /*05f0*/  BSYNC.RECONVERGENT B0 ;  /* 0x0000000000007941 */ /* 0x000fea0003800200 */
.L_x_23:
[----:B------:R-:W0:Y:S02]  /*0600*/  LDC.64 R2, c[0x0][0x3b0] ;  /* 0x0000ec00ff027b82 */ /* 0x000e240000000a00 */
[----:B0-----:R-:W-:-:S06]  /*0610*/  IMAD.WIDE R2, R32, 0x8, R2 ;  /* 0x0000000820027825 */ /* 0x001fcc00078e0202 */
[----:B------:R-:W2:Y:S01]  /*0620*/  LDG.E.64 R2, desc[UR8][R2.64] ;  /* 0x0000000802027981 */ /* 0x000ea2000c1e1b00 */
[----:B------:R-:W-:Y:S01]  /*0630*/  BSSY.RECONVERGENT B0, `(.L_x_25) ;  /* 0x0000006000007945 */ /* 0x000fe20003800200 */
[----:B------:R-:W-:Y:S01]  /*0640*/  IMAD.MOV.U32 R34, RZ, RZ, RZ ;  /* 0x000000ffff227224 */ /* 0x000fe200078e00ff */
[----:B------:R-:W-:Y:S01]  /*0650*/  MOV R0, 0x690 ;  /* 0x0000069000007802 */ /* 0x000fe20000000f00 */
[----:B------:R-:W-:Y:S01]  /*0660*/  IMAD.MOV.U32 R35, RZ, RZ, 0x40180000 ;  /* 0x40180000ff237424 */ /* 0x000fe200078e00ff */
[----:B--2---:R-:W-:-:S11]  /*0670*/  DADD R24, -RZ, |R2| ;  /* 0x00000000ff187229 */ /* 0x004fd60000000502 */
[----:B------:R-:W-:Y:S05]  /*0680*/  CALL.REL.NOINC `($_Z13computeForcesPdS_S_S_iiiS_d$__internal_accurate_pow) ;  /* 0x0000001000507944 */ /* 0x000fea0003c00000 */
[----:B------:R-:W-:Y:S05]  /*0690*/  BSYNC.RECONVERGENT B0 ;  /* 0x0000000000007941 */ /* 0x000fea0003800200 */
.L_x_25:
[C---:B------:R-:W-:Y:S01]  /*06a0*/  DADD R14, R2.reuse, 6 ;  /* 0x40180000020e7429 */ /* 0x040fe20000000000 */
[----:B------:R-:W-:Y:S01]  /*06b0*/  BSSY.RECONVERGENT B0, `(.L_x_26) ;  /* 0x000000c000007945 */ /* 0x000fe20003800200 */
[----:B------:R-:W-:-:S08]  /*06c0*/  DSETP.NEU.AND P0, PT, R2, RZ, PT ;  /* 0x000000ff0200722a */ /* 0x000fd00003f0d000 */
[----:B------:R-:W-:-:S04]  /*06d0*/  LOP3.LUT R14, R15, 0x7ff00000, RZ, 0xc0, !PT ;  /* 0x7ff000000f0e7812 */ /* 0x000fc800078ec0ff */
[----:B------:R-:W-:Y:S02]  /*06e0*/  ISETP.NE.AND P1, PT, R14, 0x7ff00000, PT ;  /* 0x7ff000000e00780c */ /* 0x000fe40003f25270 */
[----:B------:R-:W-:-:S11]  /*06f0*/  @!P0 CS2R R16, SRZ ;  /* 0x0000000000108805 */ /* 0x000fd6000001ff00 */
[----:B------:R-:W-:Y:S05]  /*0700*/  @P1 BRA `(.L_x_27) ;  /* 0x0000000000181947 */ /* 0x000fea0003800000 */
[----:B------:R-:W-:-:S14]  /*0710*/  DSETP.NAN.AND P1, PT, R2, R2, PT ;  /* 0x000000020200722a */ /* 0x000fdc0003f28000 */
[----:B------:R-:W-:Y:S01]  /*0720*/  @P1 DADD R16, R2, 6 ;  /* 0x4018000002101429 */ /* 0x000fe20000000000 */
[----:B------:R-:W-:Y:S10]  /*0730*/  @P1 BRA `(.L_x_27) ;  /* 0x00000000000c1947 */ /* 0x000ff40003800000 */
[----:B------:R-:W-:-:S14]  /*0740*/  DSETP.NEU.AND P1, PT, |R2|, +INF , PT ;  /* 0x7ff000000200742a */ /* 0x000fdc0003f2d200 */
[----:B------:R-:W-:Y:S02]  /*0750*/  @!P1 IMAD.MOV.U32 R16, RZ, RZ, 0x0 ;  /* 0x00000000ff109424 */ /* 0x000fe400078e00ff */
[----:B------:R-:W-:-:S07]  /*0760*/  @!P1 IMAD.MOV.U32 R17, RZ, RZ, 0x7ff00000 ;  /* 0x7ff00000ff119424 */ /* 0x000fce00078e00ff */
.L_x_27:
[----:B------:R-:W-:Y:S05]  /*0770*/  BSYNC.RECONVERGENT B0 ;  /* 0x0000000000007941 */ /* 0x000fea0003800200 */
.L_x_26:
[----:B------:R-:W0:Y:S01]  /*0780*/  LDCU UR4, c[0x0][0x3a4] ;  /* 0x00007480ff0477ac */ /* 0x000e220008000800 */
[----:B------:R-:W-:Y:S01]  /*0790*/  DSETP.NEU.AND P1, PT, R2, 1, PT ;  /* 0x3ff000000200742a */ /* 0x000fe20003f2d000 */
[----:B------:R-:W-:Y:S01]  /*07a0*/  BSSY.RECONVERGENT B0, `(.L_x_28) ;  /* 0x000000a000007945 */ /* 0x000fe20003800200 */
[----:B------:R-:W-:Y:S01]  /*07b0*/  DADD R24, -RZ, |R2| ;  /* 0x00000000ff187229 */ /* 0x000fe20000000502 */
[----:B------:R-:W-:Y:S01]  /*07c0*/  IMAD.MOV.U32 R35, RZ, RZ, 0x40280000 ;  /* 0x40280000ff237424 */ /* 0x000fe200078e00ff */
[----:B------:R-:W-:Y:S02]  /*07d0*/  MOV R0, 0x840 ;  /* 0x0000084000007802 */ /* 0x000fe40000000f00 */
[----:B------:R-:W-:Y:S02]  /*07e0*/  FSEL R16, R16, RZ, P1 ;  /* 0x000000ff10107208 */ /* 0x000fe40000800000 */
[----:B------:R-:W-:Y:S01]  /*07f0*/  FSEL R17, R17, 1.875, P1 ;  /* 0x3ff0000011117808 */ /* 0x000fe20000800000 */
[----:B0-----:R-:W0:Y:S05]  /*0800*/  I2F.F64 R14, UR4 ;  /* 0x00000004000e7d12 */ /* 0x001e2a0008201c00 */
[----:B0-----:R-:W-:-:S08]  /*0810*/  DMUL R14, R14, R16 ;  /* 0x000000100e0e7228 */ /* 0x001fd00000000000 */
[----:B------:R-:W-:-:S11]  /*0820*/  DMUL R14, R14, R4 ;  /* 0x000000040e0e7228 */ /* 0x000fd60000000000 */
[----:B------:R-:W-:Y:S05]  /*0830*/  CALL.REL.NOINC `($_Z13computeForcesPdS_S_S_iiiS_d$__internal_accurate_pow) ;  /* 0x0000000c00e47944 */ /* 0x000fea0003c00000 */
[----:B------:R-:W-:Y:S05]  /*0840*/  BSYNC.RECONVERGENT B0 ;  /* 0x0000000000007941 */ /* 0x000fea0003800200 */
.L_x_28:
[----:B------:R-:W0:Y:S01]  /*0850*/  MUFU.RCP64H R21, R7 ;  /* 0x0000000700157308 */ /* 0x000e220000001800 */
[----:B------:R-:W-:Y:S01]  /*0860*/  IMAD.MOV.U32 R20, RZ, RZ, 0x1 ;  /* 0x00000001ff147424 */ /* 0x000fe200078e00ff */
[----:B------:R-:W-:Y:S05]  /*0870*/  BSSY.RECONVERGENT B0, `(.L_x_29) ;  /* 0x0000013000007945 */ /* 0x000fea0003800200 */
[----:B0-----:R-:W-:-:S08]  /*0880*/  DFMA R18, -R6, R20, 1 ;  /* 0x3ff000000612742b */ /* 0x001fd00000000114 */
[----:B------:R-:W-:Y:S02]  /*0890*/  DFMA R22, R18, R18, R18 ;  /* 0x000000121216722b */ /* 0x000fe40000000012 */
[----:B------:R-:W-:-:S06]  /*08a0*/  DADD R18, R2, 12 ;  /* 0x4028000002127429 */ /* 0x000fcc0000000000 */
[----:B------:R-:W-:-:S04]  /*08b0*/  DFMA R22, R20, R22, R20 ;  /* 0x000000161416722b */ /* 0x000fc80000000014 */
[----:B------:R-:W-:Y:S01]  /*08c0*/  LOP3.LUT R18, R19, 0x7ff00000, RZ, 0xc0, !PT ;  /* 0x7ff0000013127812 */ /* 0x000fe200078ec0ff */
[----:B------:R-:W-:-:S03]  /*08d0*/  IMAD.MOV.U32 R19, RZ, RZ, R17 ;  /* 0x000000ffff137224 */ /* 0x000fc600078e0011 */
[----:B------:R-:W-:Y:S01]  /*08e0*/  ISETP.NE.AND P1, PT, R18, 0x7ff00000, PT ;  /* 0x7ff000001200780c */ /* 0x000fe20003f25270 */
[----:B------:R-:W-:Y:S01]  /*08f0*/  DFMA R20, -R6, R22, 1 ;  /* 0x3ff000000614742b */ /* 0x000fe20000000116 */
[----:B------:R-:W-:Y:S01]  /*0900*/  IMAD.MOV.U32 R18, RZ, RZ, R16 ;  /* 0x000000ffff127224 */ /* 0x000fe200078e0010 */
[----:B------:R-:W-:-:S06]  /*0910*/  @!P0 CS2R R18, SRZ ;  /* 0x0000000000128805 */ /* 0x000fcc000001ff00 */
[----:B------:R-:W-:-:S04]  /*0920*/  DFMA R20, R22, R20, R22 ;  /* 0x000000141614722b */ /* 0x000fc80000000016 */
[----:B------:R-:W-:Y:S07]  /*0930*/  @P1 BRA `(.L_x_30) ;  /* 0x0000000000181947 */ /* 0x000fee0003800000 */
[----:B------:R-:W-:-:S14]  /*0940*/  DSETP.NAN.AND P0, PT, R2, R2, PT ;  /* 0x000000020200722a */ /* 0x000fdc0003f08000 */
[----:B------:R-:W-:Y:S01]  /*0950*/  @P0 DADD R18, R2, 12 ;  /* 0x4028000002120429 */ /* 0x000fe20000000000 */
[----:B------:R-:W-:Y:S10]  /*0960*/  @P0 BRA `(.L_x_30) ;  /* 0x00000000000c0947 */ /* 0x000ff40003800000 */
[----:B------:R-:W-:-:S14]  /*0970*/  DSETP.NEU.AND P0, PT, |R2|, +INF , PT ;  /* 0x7ff000000200742a */ /* 0x000fdc0003f0d200 */
[----:B------:R-:W-:Y:S01]  /*0980*/  @!P0 IMAD.MOV.U32 R18, RZ, RZ, 0x0 ;  /* 0x00000000ff128424 */ /* 0x000fe200078e00ff */
[----:B------:R-:W-:-:S07]  /*0990*/  @!P0 MOV R19, 0x7ff00000 ;  /* 0x7ff0000000138802 */ /* 0x000fce0000000f00 */
.L_x_30:
[----:B------:R-:W-:Y:S05]  /*09a0*/  BSYNC.RECONVERGENT B0 ;  /* 0x0000000000007941 */ /* 0x000fea0003800200 */
.L_x_29:
[----:B------:R-:W-:Y:S01]  /*09b0*/  DMUL R16, R20, R4 ;  /* 0x0000000414107228 */ /* 0x000fe20000000000 */
[----:B------:R-:W0:Y:S01]  /*09c0*/  LDCU UR4, c[0x0][0x3a8] ;  /* 0x00007500ff0477ac */ /* 0x000e220008000800 */
[----:B------:R-:W-:Y:S01]  /*09d0*/  DSETP.NEU.AND P0, PT, R2, 1, PT ;  /* 0x3ff000000200742a */ /* 0x000fe20003f0d000 */
[----:B------:R-:W-:Y:S01]  /*09e0*/  FSETP.GEU.AND P1, PT, |R5|, 6.5827683646048100446e-37, PT ;  /* 0x036000000500780b */ /* 0x000fe20003f2e200 */
[----:B------:R-:W-:Y:S04]  /*09f0*/  BSSY.RECONVERGENT B0, `(.L_x_31) ;  /* 0x0000010000007945 */ /* 0x000fe80003800200 */
[----:B------:R-:W-:Y:S01]  /*0a00*/  DFMA R22, -R6, R16, R4 ;  /* 0x000000100616722b */ /* 0x000fe20000000104 */
[----:B------:R-:W-:Y:S02]  /*0a10*/  FSEL R18, R18, RZ, P0 ;  /* 0x000000ff12127208 */ /* 0x000fe40000000000 */
[----:B------:R-:W-:-:S05]  /*0a20*/  FSEL R19, R19, 1.875, P0 ;  /* 0x3ff0000013137808 */ /* 0x000fca0000000000 */
[----:B------:R-:W-:Y:S01]  /*0a30*/  DFMA R16, R20, R22, R16 ;  /* 0x000000161410722b */ /* 0x000fe20000000010 */
[----:B0-----:R-:W0:Y:S09]  /*0a40*/  I2F.F64 R20, UR4 ;  /* 0x0000000400147d12 */ /* 0x001e320008201c00 */
[----:B------:R-:W-:-:S05]  /*0a50*/  FFMA R0, RZ, R7, R17 ;  /* 0x00000007ff007223 */ /* 0x000fca0000000011 */
[----:B------:R-:W-:Y:S01]  /*0a60*/  FSETP.GT.AND P0, PT, |R0|, 1.469367938527859385e-39, PT ;  /* 0x001000000000780b */ /* 0x000fe20003f04200 */
[----:B0-----:R-:W-:-:S12]  /*0a70*/  DMUL R18, R20, R18 ;  /* 0x0000001214127228 */ /* 0x001fd80000000000 */
[----:B------:R-:W-:Y:S05]  /*0a80*/  @P0 BRA P1, `(.L_x_32) ;  /* 0x0000000000180947 */ /* 0x000fea0000800000 */
[----:B------:R-:W-:Y:S01]  /*0a90*/  IMAD.MOV.U32 R20, RZ, RZ, R4 ;  /* 0x000000ffff147224 */ /* 0x000fe200078e0004 */
[----:B------:R-:W-:Y:S01]  /*0aa0*/  MOV R0, 0xaf0 ;  /* 0x00000af000007802 */ /* 0x000fe20000000f00 */
[----:B------:R-:W-:Y:S02]  /*0ab0*/  IMAD.MOV.U32 R21, RZ, RZ, R5 ;  /* 0x000000ffff157224 */ /* 0x000fe400078e0005 */
[----:B------:R-:W-:Y:S02]  /*0ac0*/  IMAD.MOV.U32 R16, RZ, RZ, R6 ;  /* 0x000000ffff107224 */ /* 0x000fe400078e0006 */
[----:B------:R-:W-:-:S07]  /*0ad0*/  IMAD.MOV.U32 R17, RZ, RZ, R7 ;  /* 0x000000ffff117224 */ /* 0x000fce00078e0007 */
[----:B------:R-:W-:Y:S05]  /*0ae0*/  CALL.REL.NOINC `($__internal_2_$__cuda_sm20_div_rn_f64_full) ;  /* 0x0000000400c07944 */ /* 0x000fea0003c00000 */
.L_x_32:
[----:B------:R-:W-:Y:S05]  /*0af0*/  BSYNC.RECONVERGENT B0 ;  /* 0x0000000000007941 */ /* 0x000fea0003800200 */
.L_x_31:
[----:B------:R-:W0:Y:S01]  /*0b00*/  MUFU.RCP64H R3, R9 ;  /* 0x0000000900037308 */ /* 0x000e220000001800 */
[----:B------:R-:W-:Y:S01]  /*0b10*/  IMAD.MOV.U32 R2, RZ, RZ, 0x1 ;  /* 0x00000001ff027424 */ /* 0x000fe200078e00ff */
[----:B------:R-:W1:Y:S01]  /*0b20*/  LDC.64 R20, c[0x0][0x3b8] ;  /* 0x0000ee00ff147b82 */ /* 0x000e620000000a00 */
[----:B------:R-:W-:Y:S01]  /*0b30*/  FSETP.GEU.AND P1, PT, |R13|, 6.5827683646048100446e-37, PT ;  /* 0x036000000d00780b */ /* 0x000fe20003f2e200 */
[----:B------:R-:W-:Y:S03]  /*0b40*/  BSSY.RECONVERGENT B0, `(.L_x_33) ;  /* 0x0000017000007945 */ /* 0x000fe60003800200 */
[----:B0-----:R-:W-:-:S08]  /*0b50*/  DFMA R4, -R8, R2, 1 ;  /* 0x3ff000000804742b */ /* 0x001fd00000000102 */
[----:B------:R-:W-:-:S08]  /*0b60*/  DFMA R4, R4, R4, R4 ;  /* 0x000000040404722b */ /* 0x000fd00000000004 */
[----:B------:R-:W-:-:S08]  /*0b70*/  DFMA R4, R2, R4, R2 ;  /* 0x000000040204722b */ /* 0x000fd00000000002 */
[----:B------:R-:W-:-:S08]  /*0b80*/  DFMA R2, -R8, R4, 1 ;  /* 0x3ff000000802742b */ /* 0x000fd00000000104 */
[----:B------:R-:W-:-:S08]  /*0b90*/  DFMA R2, R4, R2, R4 ;  /* 0x000000020402722b */ /* 0x000fd00000000004 */
[----:B------:R-:W-:-:S08]  /*0ba0*/  DMUL R4, R12, R2 ;  /* 0x000000020c047228 */ /* 0x000fd00000000000 */
[----:B------:R-:W-:-:S08]  /*0bb0*/  DFMA R6, -R8, R4, R12 ;  /* 0x000000040806722b */ /* 0x000fd0000000010c */
[----:B------:R-:W-:Y:S02]  /*0bc0*/  DFMA R2, R2, R6, R4 ;  /* 0x000000060202722b */ /* 0x000fe40000000004 */
[----:B------:R-:W-:Y:S02]  /*0bd0*/  DFMA R4, R18, -R16, R14 ;  /* 0x800000101204722b */ /* 0x000fe4000000000e */
[----:B-1----:R-:W-:-:S06]  /*0be0*/  DMUL R6, R20, 4 ;  /* 0x4010000014067828 */ /* 0x002fcc0000000000 */
[----:B------:R-:W-:Y:S02]  /*0bf0*/  FFMA R0, RZ, R9, R3 ;  /* 0x00000009ff007223 */ /* 0x000fe40000000003 */
[----:B------:R-:W-:-:S03]  /*0c00*/  DMUL R4, R4, R6 ;  /* 0x0000000604047228 */ /* 0x000fc60000000000 */
[----:B------:R-:W-:-:S13]  /*0c10*/  FSETP.GT.AND P0, PT, |R0|, 1.469367938527859385e-39, PT ;  /* 0x001000000000780b */ /* 0x000fda0003f04200 */
[----:B------:R-:W-:Y:S05]  /*0c20*/  @P0 BRA P1, `(.L_x_34) ;  /* 0x0000000000200947 */ /* 0x000fea0000800000 */
[----:B------:R-:W-:Y:S01]  /*0c30*/  IMAD.MOV.U32 R20, RZ, RZ, R12 ;  /* 0x000000ffff147224 */ /* 0x000fe200078e000c */
[----:B------:R-:W-:Y:S01]  /*0c40*/  MOV R0, 0xc90 ;  /* 0x00000c9000007802 */ /* 0x000fe20000000f00 */
[----:B------:R-:W-:Y:S02]  /*0c50*/  IMAD.MOV.U32 R21, RZ, RZ, R13 ;  /* 0x000000ffff157224 */ /* 0x000fe400078e000d */
[----:B------:R-:W-:Y:S02]  /*0c60*/  IMAD.MOV.U32 R16, RZ, RZ, R8 ;  /* 0x000000ffff107224 */ /* 0x000fe400078e0008 */
[----:B------:R-:W-:-:S07]  /*0c70*/  IMAD.MOV.U32 R17, RZ, RZ, R9 ;  /* 0x000000ffff117224 */ /* 0x000fce00078e0009 */
[----:B------:R-:W-:Y:S05]  /*0c80*/  CALL.REL.NOINC `($__internal_2_$__cuda_sm20_div_rn_f64_full) ;  /* 0x0000000400587944 */ /* 0x000fea0003c00000 */
[----:B------:R-:W-:Y:S02]  /*0c90*/  IMAD.MOV.U32 R2, RZ, RZ, R16 ;  /* 0x000000ffff027224 */ /* 0x000fe400078e0010 */
[----:B------:R-:W-:-:S07]  /*0ca0*/  IMAD.MOV.U32 R3, RZ, RZ, R17 ;  /* 0x000000ffff037224 */ /* 0x000fce00078e0011 */
.L_x_34:
[----:B------:R-:W-:Y:S05]  /*0cb0*/  BSYNC.RECONVERGENT B0 ;  /* 0x0000000000007941 */ /* 0x000fea0003800200 */
.L_x_33:
[----:B------:R-:W0:Y:S01]  /*0cc0*/  MUFU.RCP64H R7, R9 ;  /* 0x0000000900077308 */ /* 0x000e220000001800 */
[----:B------:R-:W-:Y:S01]  /*0cd0*/  IMAD.MOV.U32 R6, RZ, RZ, 0x1 ;  /* 0x00000001ff067424 */ /* 0x000fe200078e00ff */
[----:B------:R-:W1:Y:S01]  /*0ce0*/  LDCU UR4, c[0x0][0x3a0] ;  /* 0x00007400ff0477ac */ /* 0x000e620008000800 */
[----:B------:R-:W-:Y:S01]  /*0cf0*/  FSETP.GEU.AND P1, PT, |R11|, 6.5827683646048100446e-37, PT ;  /* 0x036000000b00780b */ /* 0x000fe20003f2e200 */
[----:B------:R-:W-:Y:S03]  /*0d00*/  BSSY.RECONVERGENT B0, `(.L_x_35) ;  /* 0x0000019000007945 */ /* 0x000fe60003800200 */
[----:B0-----:R-:W-:Y:S01]  /*0d10*/  DFMA R12, -R8, R6, 1 ;  /* 0x3ff00000080c742b */ /* 0x001fe20000000106 */
[----:B-1----:R-:W-:-:S07]  /*0d20*/  IMAD R32, R32, UR4, R33 ;  /* 0x0000000420207c24 */ /* 0x002fce000f8e0221 */
[----:B------:R-:W-:-:S08]  /*0d30*/  DFMA R12, R12, R12, R12 ;  /* 0x0000000c0c0c722b */ /* 0x000fd0000000000c */
[----:B------:R-:W-:Y:S02]  /*0d40*/  DFMA R6, R6, R12, R6 ;  /* 0x0000000c0606722b */ /* 0x000fe40000000006 */
[----:B------:R-:W0:Y:S06]  /*0d50*/  LDC.64 R12, c[0x0][0x380] ;  /* 0x0000e000ff0c7b82 */ /* 0x000e2c0000000a00 */
[----:B------:R-:W-:-:S08]  /*0d60*/  DFMA R14, -R8, R6, 1 ;  /* 0x3ff00000080e742b */ /* 0x000fd00000000106 */
[----:B------:R-:W-:Y:S02]  /*0d70*/  DFMA R18, R6, R14, R6 ;  /* 0x0000000e0612722b */ /* 0x000fe40000000006 */
[----:B------:R-:W-:-:S06]  /*0d80*/  DMUL R6, R4, R2 ;  /* 0x0000000204067228 */ /* 0x000fcc0000000000 */
[----:B------:R-:W-:Y:S01]  /*0d90*/  DMUL R14, R10, R18 ;  /* 0x000000120a0e7228 */ /* 0x000fe20000000000 */
[----:B0-----:R-:W-:-:S05]  /*0da0*/  IMAD.WIDE R12, R32, 0x8, R12 ;  /* 0x00000008200c7825 */ /* 0x001fca00078e020c */
[----:B------:R0:W-:Y:S02]  /*0db0*/  STG.E.64 desc[UR8][R12.64], R6 ;  /* 0x000000060c007986 */ /* 0x0001e4000c101b08 */
[----:B------:R-:W-:-:S08]  /*0dc0*/  DFMA R16, -R8, R14, R10 ;  /* 0x0000000e0810722b */ /* 0x000fd0000000010a */
[----:B------:R-:W-:-:S10]  /*0dd0*/  DFMA R2, R18, R16, R14 ;  /* 0x000000101202722b */ /* 0x000fd4000000000e */
[----:B------:R-:W-:-:S05]  /*0de0*/  FFMA R0, RZ, R9, R3 ;  /* 0x00000009ff007223 */ /* 0x000fca0000000003 */
[----:B------:R-:W-:-:S13]  /*0df0*/  FSETP.GT.AND P0, PT, |R0|, 1.469367938527859385e-39, PT ;  /* 0x001000000000780b */ /* 0x000fda0003f04200 */
[----:B0-----:R-:W-:Y:S05]  /*0e00*/  @P0 BRA P1, `(.L_x_36) ;  /* 0x0000000000200947 */ /* 0x001fea0000800000 */
[----:B------:R-:W-:Y:S01]  /*0e10*/  IMAD.MOV.U32 R20, RZ, RZ, R10 ;  /* 0x000000ffff147224 */ /* 0x000fe200078e000a */
[----:B------:R-:W-:Y:S01]  /*0e20*/  MOV R0, 0xe70 ;  /* 0x00000e7000007802 */ /* 0x000fe20000000f00 */
[----:B------:R-:W-:Y:S02]  /*0e30*/  IMAD.MOV.U32 R21, RZ, RZ, R11 ;  /* 0x000000ffff157224 */ /* 0x000fe400078e000b */
[----:B------:R-:W-:Y:S02]  /*0e40*/  IMAD.MOV.U32 R16, RZ, RZ, R8 ;  /* 0x000000ffff107224 */ /* 0x000fe400078e0008 */
[----:B------:R-:W-:-:S07]  /*0e50*/  IMAD.MOV.U32 R17, RZ, RZ, R9 ;  /* 0x000000ffff117224 */ /* 0x000fce00078e0009 */
[----:B------:R-:W-:Y:S05]  /*0e60*/  CALL.REL.NOINC `($__internal_2_$__cuda_sm20_div_rn_f64_full) ;  /* 0x0000000000e07944 */ /* 0x000fea0003c00000 */
[----:B------:R-:W-:Y:S01]  /*0e70*/  MOV R2, R16 ;  /* 0x0000001000027202 */ /* 0x000fe20000000f00 */
[----:B------:R-:W-:-:S07]  /*0e80*/  IMAD.MOV.U32 R3, RZ, RZ, R17 ;  /* 0x000000ffff037224 */ /* 0x000fce00078e0011 */
.L_x_36:
[----:B------:R-:W-:Y:S05]  /*0e90*/  BSYNC.RECONVERGENT B0 ;  /* 0x0000000000007941 */ /* 0x000fea0003800200 */
.L_x_35:
[----:B------:R-:W0:Y:S01]  /*0ea0*/  LDC.64 R6, c[0x0][0x388] ;  /* 0x0000e200ff067b82 */ /* 0x000e220000000a00 */
[----:B------:R-:W-:Y:S01]  /*0eb0*/  DMUL R2, R4, R2 ;  /* 0x0000000204027228 */ /* 0x000fe20000000000 */
[----:B0-----:R-:W-:-:S06]  /*0ec0*/  IMAD.WIDE R32, R32, 0x8, R6 ;  /* 0x0000000820207825 */ /* 0x001fcc00078e0206 */
[----:B------:R-:W-:Y:S01]  /*0ed0*/  STG.E.64 desc[UR8][R32.64], R2 ;  /* 0x0000000220007986 */ /* 0x000fe2000c101b08 */
[----:B------:R-:W-:Y:S05]  /*0ee0*/  EXIT ;  /* 0x000000000000794d */ /* 0x000fea0003800000 */
.L_x_22:
[----:B------:R-:W0:Y:S01]  /*0ef0*/  LDC.64 R2, c[0x0][0x380] ;  /* 0x0000e000ff027b82 */ /* 0x000e220000000a00 */
[----:B------:R-:W-:-:S07]  /*0f00*/  IMAD R33, R32, UR7, R33 ;  /* 0x0000000720217c24 */ /* 0x000fce000f8e0221 */
[----:B------:R-:W1:Y:S01]  /*0f10*/  LDC.64 R4, c[0x0][0x388] ;  /* 0x0000e200ff047b82 */ /* 0x000e620000000a00 */
[----:B0-----:R-:W-:-:S05]  /*0f20*/  IMAD.WIDE R2, R33, 0x8, R2 ;  /* 0x0000000821027825 */ /* 0x001fca00078e0202 */
[----:B------:R-:W-:Y:S01]  /*0f30*/  STG.E.64 desc[UR8][R2.64], RZ ;  /* 0x000000ff02007986 */ /* 0x000fe2000c101b08 */
[----:B-1----:R-:W-:-:S05]  /*0f40*/  IMAD.WIDE R4, R33, 0x8, R4 ;  /* 0x0000000821047825 */ /* 0x002fca00078e0204 */
[----:B------:R-:W-:Y:S01]  /*0f50*/  STG.E.64 desc[UR8][R4.64], RZ ;  /* 0x000000ff04007986 */ /* 0x000fe2000c101b08 */
[----:B------:R-:W-:Y:S05]  /*0f60*/  EXIT ;  /* 0x000000000000794d */ /* 0x000fea0003800000 */
        .weak           $__internal_1_$__cuda_sm20_dblrcp_rn_slowpath_v3
        .type           $__internal_1_$__cuda_sm20_dblrcp_rn_slowpath_v3,@function
        .size           $__internal_1_$__cuda_sm20_dblrcp_rn_slowpath_v3,($__internal_2_$__cuda_sm20_div_rn_f64_full - $__internal_1_$__cuda_sm20_dblrcp_rn_slowpath_v3)
$__internal_1_$__cuda_sm20_dblrcp_rn_slowpath_v3:
[----:B------:R-:W-:Y:S01]  /*0f70*/  DSETP.GTU.AND P0, PT, |R2|, +INF , PT ;  /* 0x7ff000000200742a */ /* 0x000fe20003f0c200 */
[----:B------:R-:W-:-:S13]  /*0f80*/  BSSY.RECONVERGENT B1, `(.L_x_37) ;  /* 0x0000023000017945 */ /* 0x000fda0003800200 */
[----:B------:R-:W-:Y:S05]  /*0f90*/  @P0 BRA `(.L_x_38) ;  /* 0x00000000007c0947 */ /* 0x000fea0003800000 */
[----:B------:R-:W-:-:S05]  /*0fa0*/  LOP3.LUT R15, R3, 0x7fffffff, RZ, 0xc0, !PT ;  /* 0x7fffffff030f7812 */ /* 0x000fca00078ec0ff */
[----:B------:R-:W-:-:S05]  /*0fb0*/  VIADD R4, R15, 0xffffffff ;  /* 0xffffffff0f047836 */ /* 0x000fca0000000000 */
[----:B------:R-:W-:-:S13]  /*0fc0*/  ISETP.GE.U32.AND P0, PT, R4, 0x7fefffff, PT ;  /* 0x7fefffff0400780c */ /* 0x000fda0003f06070 */
[----:B------:R-:W-:Y:S01]  /*0fd0*/  @P0 LOP3.LUT R5, R3, 0x7ff00000, RZ, 0x3c, !PT ;  /* 0x7ff0000003050812 */ /* 0x000fe200078e3cff */
[----:B------:R-:W-:Y:S01]  /*0fe0*/  @P0 IMAD.MOV.U32 R4, RZ, RZ, RZ ;  /* 0x000000ffff040224 */ /* 0x000fe200078e00ff */
[----:B------:R-:W-:Y:S06]  /*0ff0*/  @P0 BRA `(.L_x_39) ;  /* 0x00000000006c0947 */ /* 0x000fec0003800000 */
[----:B------:R-:W-:-:S13]  /*1000*/  ISETP.GE.U32.AND P0, PT, R15, 0x1000001, PT ;  /* 0x010000010f00780c */ /* 0x000fda0003f06070 */
[----:B------:R-:W-:Y:S05]  /*1010*/  @!P0 BRA `(.L_x_40) ;  /* 0x0000000000348947 */ /* 0x000fea0003800000 */
[----:B------:R-:W-:Y:S02]  /*1020*/  VIADD R5, R3, 0xc0200000 ;  /* 0xc020000003057836 */ /* 0x000fe40000000000 */
[----:B------:R-:W-:Y:S02]  /*1030*/  IMAD.MOV.U32 R4, RZ, RZ, R2 ;  /* 0x000000ffff047224 */ /* 0x000fe400078e0002 */
[----:B------:R-:W0:Y:S04]  /*1040*/  MUFU.RCP64H R15, R5 ;  /* 0x00000005000f7308 */ /* 0x000e280000001800 */
[----:B0-----:R-:W-:-:S08]  /*1050*/  DFMA R16, -R4, R14, 1 ;  /* 0x3ff000000410742b */ /* 0x001fd0000000010e */
[----:B------:R-:W-:-:S08]  /*1060*/  DFMA R16, R16, R16, R16 ;  /* 0x000000101010722b */ /* 0x000fd00000000010 */
[----:B------:R-:W-:-:S08]  /*1070*/  DFMA R16, R14, R16, R14 ;  /* 0x000000100e10722b */ /* 0x000fd0000000000e */
[----:B------:R-:W-:-:S08]  /*1080*/  DFMA R14, -R4, R16, 1 ;  /* 0x3ff00000040e742b */ /* 0x000fd00000000110 */
[----:B------:R-:W-:-:S08]  /*1090*/  DFMA R14, R16, R14, R16 ;  /* 0x0000000e100e722b */ /* 0x000fd00000000010 */
[----:B------:R-:W-:-:S08]  /*10a0*/  DMUL R14, R14, 2.2250738585072013831e-308 ;  /* 0x001000000e0e7828 */ /* 0x000fd00000000000 */
[----:B------:R-:W-:-:S08]  /*10b0*/  DFMA R2, -R2, R14, 1 ;  /* 0x3ff000000202742b */ /* 0x000fd0000000010e */
[----:B------:R-:W-:-:S08]  /*10c0*/  DFMA R2, R2, R2, R2 ;  /* 0x000000020202722b */ /* 0x000fd00000000002 */
[----:B------:R-:W-:Y:S01]  /*10d0*/  DFMA R4, R14, R2, R14 ;  /* 0x000000020e04722b */ /* 0x000fe2000000000e */
[----:B------:R-:W-:Y:S10]  /*10e0*/  BRA `(.L_x_39) ;  /* 0x0000000000307947 */ /* 0x000ff40003800000 */
.L_x_40:
[----:B------:R-:W-:Y:S01]  /*10f0*/  DMUL R2, R2, 8.11296384146066816958e+31 ;  /* 0x4690000002027828 */ /* 0x000fe20000000000 */
[----:B------:R-:W-:-:S05]  /*1100*/  IMAD.MOV.U32 R4, RZ, RZ, R14 ;  /* 0x000000ffff047224 */ /* 0x000fca00078e000e */
[----:B------:R-:W0:Y:S02]  /*1110*/  MUFU.RCP64H R5, R3 ;  /* 0x0000000300057308 */ /* 0x000e240000001800 */
[----:B0-----:R-:W-:-:S08]  /*1120*/  DFMA R14, -R2, R4, 1 ;  /* 0x3ff00000020e742b */ /* 0x001fd00000000104 */
[----:B------:R-:W-:-:S08]  /*1130*/  DFMA R14, R14, R14, R14 ;  /* 0x0000000e0e0e722b */ /* 0x000fd0000000000e */
[----:B------:R-:W-:-:S08]  /*1140*/  DFMA R14, R4, R14, R4 ;  /* 0x0000000e040e722b */ /* 0x000fd00000000004 */
[----:B------:R-:W-:-:S08]  /*1150*/  DFMA R4, -R2, R14, 1 ;  /* 0x3ff000000204742b */ /* 0x000fd0000000010e */
[----:B------:R-:W-:-:S08]  /*1160*/  DFMA R4, R14, R4, R14 ;  /* 0x000000040e04722b */ /* 0x000fd0000000000e */
[----:B------:R-:W-:Y:S01]  /*1170*/  DMUL R4, R4, 8.11296384146066816958e+31 ;  /* 0x4690000004047828 */ /* 0x000fe20000000000 */
[----:B------:R-:W-:Y:S10]  /*1180*/  BRA `(.L_x_39) ;  /* 0x0000000000087947 */ /* 0x000ff40003800000 */
.L_x_38:
[----:B------:R-:W-:Y:S01]  /*1190*/  LOP3.LUT R5, R3, 0x80000, RZ, 0xfc, !PT ;  /* 0x0008000003057812 */ /* 0x000fe200078efcff */
[----:B------:R-:W-:-:S07]  /*11a0*/  IMAD.MOV.U32 R4, RZ, RZ, R2 ;  /* 0x000000ffff047224 */ /* 0x000fce00078e0002 */
.L_x_39:
[----:B------:R-:W-:Y:S05]  /*11b0*/  BSYNC.RECONVERGENT B1 ;  /* 0x0000000000017941 */ /* 0x000fea0003800200 */
.L_x_37:
[----:B------:R-:W-:Y:S02]  /*11c0*/  IMAD.MOV.U32 R2, RZ, RZ, R0 ;  /* 0x000000ffff027224 */ /* 0x000fe400078e0000 */
[----:B------:R-:W-:-:S04]  /*11d0*/  IMAD.MOV.U32 R3, RZ, RZ, 0x0 ;  /* 0x00000000ff037424 */ /* 0x000fc800078e00ff */
[----:B------:R-:W-:Y:S05]  /*11e0*/  RET.REL.NODEC R2 `(_Z13computeForcesPdS_S_S_iiiS_d) ;  /* 0xffffffec02847950 */ /* 0x000fea0003c3ffff */
        .weak           $__internal_2_$__cuda_sm20_div_rn_f64_full
        .type           $__internal_2_$__cuda_sm20_div_rn_f64_full,@function
        .size           $__internal_2_$__cuda_sm20_div_rn_f64_full,($_Z13computeForcesPdS_S_S_iiiS_d$__internal_accurate_pow - $__internal_2_$__cuda_sm20_div_rn_f64_full)
$__internal_2_$__cuda_sm20_div_rn_f64_full:
        /* <DEDUP_REMOVED lines=10> */
[----:B------:R-:W-:-:S03]  /*1290*/  ISETP.GE.U32.AND P1, PT, R22, R29, PT ;  /* 0x0000001d1600720c */ /* 0x000fc60003f26070 */
[----:B------:R-:W-:Y:S01]  /*12a0*/  @!P2 LOP3.LUT R23, R17, 0x7ff00000, RZ, 0xc0, !PT ;  /* 0x7ff000001117a812 */ /* 0x000fe200078ec0ff */
[----:B------:R-:W-:Y:S01]  /*12b0*/  @!P2 IMAD.MOV.U32 R26, RZ, RZ, RZ ;  /* 0x000000ffff1aa224 */ /* 0x000fe200078e00ff */
[----:B------:R-:W0:Y:S02]  /*12c0*/  MUFU.RCP64H R25, R7 ;  /* 0x0000000700197308 */ /* 0x000e240000001800 */
[----:B------:R-:W-:Y:S01]  /*12d0*/  @!P2 ISETP.GE.U32.AND P3, PT, R22, R23, PT ;  /* 0x000000171600a20c */ /* 0x000fe20003f66070 */
[----:B------:R-:W-:-:S05]  /*12e0*/  IMAD.MOV.U32 R23, RZ, RZ, 0x1ca00000 ;  /* 0x1ca00000ff177424 */ /* 0x000fca00078e00ff */
[----:B------:R-:W-:-:S04]  /*12f0*/  @!P2 SEL R27, R23, 0x63400000, !P3 ;  /* 0x63400000171ba807 */ /* 0x000fc80005800000 */
[----:B------:R-:W-:-:S04]  /*1300*/  @!P2 LOP3.LUT R27, R27, 0x80000000, R21, 0xf8, !PT ;  /* 0x800000001b1ba812 */ /* 0x000fc800078ef815 */
[----:B------:R-:W-:Y:S01]  /*1310*/  @!P2 LOP3.LUT R27, R27, 0x100000, RZ, 0xfc, !PT ;  /* 0x001000001b1ba812 */ /* 0x000fe200078efcff */
[----:B0-----:R-:W-:-:S08]  /*1320*/  DFMA R2, R24, -R6, 1 ;  /* 0x3ff000001802742b */ /* 0x001fd00000000806 */
[----:B------:R-:W-:-:S08]  /*1330*/  DFMA R2, R2, R2, R2 ;  /* 0x000000020202722b */ /* 0x000fd00000000002 */
[----:B------:R-:W-:Y:S01]  /*1340*/  DFMA R24, R24, R2, R24 ;  /* 0x000000021818722b */ /* 0x000fe20000000018 */
[----:B------:R-:W-:Y:S01]  /*1350*/  SEL R3, R23, 0x63400000, !P1 ;  /* 0x6340000017037807 */ /* 0x000fe20004800000 */
[----:B------:R-:W-:-:S03]  /*1360*/  IMAD.MOV.U32 R2, RZ, RZ, R20 ;  /* 0x000000ffff027224 */ /* 0x000fc600078e0014 */
[----:B------:R-:W-:-:S03]  /*1370*/  LOP3.LUT R3, R3, 0x800fffff, R21, 0xf8, !PT ;  /* 0x800fffff03037812 */ /* 0x000fc600078ef815 */
[----:B------:R-:W-:-:S03]  /*1380*/  DFMA R30, R24, -R6, 1 ;  /* 0x3ff00000181e742b */ /* 0x000fc60000000806 */
[----:B------:R-:W-:-:S05]  /*1390*/  @!P2 DFMA R2, R2, 2, -R26 ;  /* 0x400000000202a82b */ /* 0x000fca000000081a */
[----:B------:R-:W-:Y:S01]  /*13a0*/  DFMA R24, R24, R30, R24 ;  /* 0x0000001e1818722b */ /* 0x000fe20000000018 */
[----:B------:R-:W-:Y:S01]  /*13b0*/  IMAD.MOV.U32 R31, RZ, RZ, R22 ;  /* 0x000000ffff1f7224 */ /* 0x000fe200078e0016 */
[----:B------:R-:W-:Y:S02]  /*13c0*/  MOV R30, R29 ;  /* 0x0000001d001e7202 */ /* 0x000fe40000000f00 */
[----:B------:R-:W-:Y:S02]  /*13d0*/  @!P0 LOP3.LUT R30, R7, 0x7ff00000, RZ, 0xc0, !PT ;  /* 0x7ff00000071e8812 */ /* 0x000fe400078ec0ff */
[----:B------:R-:W-:Y:S02]  /*13e0*/  @!P2 LOP3.LUT R31, R3, 0x7ff00000, RZ, 0xc0, !PT ;  /* 0x7ff00000031fa812 */ /* 0x000fe400078ec0ff */
[----:B------:R-:W-:Y:S01]  /*13f0*/  DMUL R26, R24, R2 ;  /* 0x00000002181a7228 */ /* 0x000fe20000000000 */
[----:B------:R-:W-:Y:S02]  /*1400*/  VIADD R34, R30, 0xffffffff ;  /* 0xffffffff1e227836 */ /* 0x000fe40000000000 */
[----:B------:R-:W-:-:S05]  /*1410*/  VIADD R28, R31, 0xffffffff ;  /* 0xffffffff1f1c7836 */ /* 0x000fca0000000000 */
[----:B------:R-:W-:Y:S01]  /*1420*/  ISETP.GT.U32.AND P0, PT, R28, 0x7feffffe, PT ;  /* 0x7feffffe1c00780c */ /* 0x000fe20003f04070 */
[----:B------:R-:W-:-:S03]  /*1430*/  DFMA R28, R26, -R6, R2 ;  /* 0x800000061a1c722b */ /* 0x000fc60000000002 */
[----:B------:R-:W-:-:S05]  /*1440*/  ISETP.GT.U32.OR P0, PT, R34, 0x7feffffe, P0 ;  /* 0x7feffffe2200780c */ /* 0x000fca0000704470 */
[----:B------:R-:W-:-:S08]  /*1450*/  DFMA R24, R24, R28, R26 ;  /* 0x0000001c1818722b */ /* 0x000fd0000000001a */
[----:B------:R-:W-:Y:S05]  /*1460*/  @P0 BRA `(.L_x_42) ;  /* 0x00000000006c0947 */ /* 0x000fea0003800000 */
[----:B------:R-:W-:-:S04]  /*1470*/  LOP3.LUT R21, R17, 0x7ff00000, RZ, 0xc0, !PT ;  /* 0x7ff0000011157812 */ /* 0x000fc800078ec0ff */
[CC--:B------:R-:W-:Y:S02]  /*1480*/  VIADDMNMX R20, R22.reuse, -R21.reuse, 0xb9600000, !PT ;  /* 0xb960000016147446 */ /* 0x0c0fe40007800915 */
[----:B------:R-:W-:Y:S02]  /*1490*/  ISETP.GE.U32.AND P0, PT, R22, R21, PT ;  /* 0x000000151600720c */ /* 0x000fe40003f06070 */
[----:B------:R-:W-:Y:S02]  /*14a0*/  VIMNMX R20, PT, PT, R20, 0x46a00000, PT ;  /* 0x46a0000014147848 */ /* 0x000fe40003fe0100 */
[----:B------:R-:W-:-:S05]  /*14b0*/  SEL R23, R23, 0x63400000, !P0 ;  /* 0x6340000017177807 */ /* 0x000fca0004000000 */
[----:B------:R-:W-:Y:S02]  /*14c0*/  IMAD.IADD R26, R20, 0x1, -R23 ;  /* 0x00000001141a7824 */ /* 0x000fe400078e0a17 */
[----:B------:R-:W-:Y:S02]  /*14d0*/  IMAD.MOV.U32 R20, RZ, RZ, RZ ;  /* 0x000000ffff147224 */ /* 0x000fe400078e00ff */
[----:B------:R-:W-:-:S06]  /*14e0*/  VIADD R21, R26, 0x7fe00000 ;  /* 0x7fe000001a157836 */ /* 0x000fcc0000000000 */
        /* <DEDUP_REMOVED lines=9> */
[----:B------:R-:W-:Y:S01]  /*1580*/  IMAD.MOV R3, RZ, RZ, -R26 ;  /* 0x000000ffff037224 */ /* 0x000fe200078e0a1a */
[----:B------:R-:W-:Y:S01]  /*1590*/  DMUL.RP R20, R24, R20 ;  /* 0x0000001418147228 */ /* 0x000fe20000008000 */
[----:B------:R-:W-:-:S06]  /*15a0*/  IMAD.MOV.U32 R2, RZ, RZ, RZ ;  /* 0x000000ffff027224 */ /* 0x000fcc00078e00ff */
[----:B------:R-:W-:-:S03]  /*15b0*/  DFMA R2, R22, -R2, R24 ;  /* 0x800000021602722b */ /* 0x000fc60000000018 */
[----:B------:R-:W-:-:S03]  /*15c0*/  LOP3.LUT R17, R21, R17, RZ, 0x3c, !PT ;  /* 0x0000001115117212 */ /* 0x000fc600078e3cff */
[----:B------:R-:W-:-:S04]  /*15d0*/  IADD3 R2, PT, PT, -R26, -0x43300000, RZ ;  /* 0xbcd000001a027810 */ /* 0x000fc80007ffe1ff */
[----:B------:R-:W-:-:S04]  /*15e0*/  FSETP.NEU.AND P0, PT, |R3|, R2, PT ;  /* 0x000000020300720b */ /* 0x000fc80003f0d200 */
[----:B------:R-:W-:Y:S02]  /*15f0*/  FSEL R22, R20, R22, !P0 ;  /* 0x0000001614167208 */ /* 0x000fe40004000000 */
[----:B------:R-:W-:Y:S01]  /*1600*/  FSEL R23, R17, R23, !P0 ;  /* 0x0000001711177208 */ /* 0x000fe20004000000 */
[----:B------:R-:W-:Y:S06]  /*1610*/  BRA `(.L_x_43) ;  /* 0x0000000000547947 */ /* 0x000fec0003800000 */
.L_x_42:
        /* <DEDUP_REMOVED lines=12> */
[----:B------:R-:W-:Y:S02]  /*16e0*/  @!P0 IMAD.MOV.U32 R22, RZ, RZ, RZ ;  /* 0x000000ffff168224 */ /* 0x000fe400078e00ff */
[----:B------:R-:W-:Y:S02]  /*16f0*/  @P0 IMAD.MOV.U32 R22, RZ, RZ, RZ ;  /* 0x000000ffff160224 */ /* 0x000fe400078e00ff */
[----:B------:R-:W-:Y:S01]  /*1700*/  @P0 IMAD.MOV.U32 R23, RZ, RZ, R2 ;  /* 0x000000ffff170224 */ /* 0x000fe200078e0002 */
[----:B------:R-:W-:Y:S06]  /*1710*/  BRA `(.L_x_43) ;  /* 0x0000000000147947 */ /* 0x000fec0003800000 */
.L_x_45:
[----:B------:R-:W-:Y:S01]  /*1720*/  LOP3.LUT R23, R17, 0x80000, RZ, 0xfc, !PT ;  /* 0x0008000011177812 */ /* 0x000fe200078efcff */
[----:B------:R-:W-:Y:S01]  /*1730*/  IMAD.MOV.U32 R22, RZ, RZ, R16 ;  /* 0x000000ffff167224 */ /* 0x000fe200078e0010 */
[----:B------:R-:W-:Y:S06]  /*1740*/  BRA `(.L_x_43) ;  /* 0x0000000000087947 */ /* 0x000fec0003800000 */
.L_x_44:
[----:B------:R-:W-:Y:S01]  /*1750*/  LOP3.LUT R23, R21, 0x80000, RZ, 0xfc, !PT ;  /* 0x0008000015177812 */ /* 0x000fe200078efcff */
[----:B------:R-:W-:-:S07]  /*1760*/  IMAD.MOV.U32 R22, RZ, RZ, R20 ;  /* 0x000000ffff167224 */ /* 0x000fce00078e0014 */
.L_x_43:
[----:B------:R-:W-:Y:S05]  /*1770*/  BSYNC.RECONVERGENT B1 ;  /* 0x0000000000017941 */ /* 0x000fea0003800200 */
.L_x_41:
[----:B------:R-:W-:Y:S01]  /*1780*/  IMAD.MOV.U32 R2, RZ, RZ, R0 ;  /* 0x000000ffff027224 */ /* 0x000fe200078e0000 */
[----:B------:R-:W-:Y:S01]  /*1790*/  MOV R16, R22 ;  /* 0x0000001600107202 */ /* 0x000fe20000000f00 */
[----:B------:R-:W-:Y:S02]  /*17a0*/  IMAD.MOV.U32 R3, RZ, RZ, 0x0 ;  /* 0x00000000ff037424 */ /* 0x000fe400078e00ff */
[----:B------:R-:W-:Y:S02]  /*17b0*/  IMAD.MOV.U32 R17, RZ, RZ, R23 ;  /* 0x000000ffff117224 */ /* 0x000fe400078e0017 */
[----:B------:R-:W-:Y:S05]  /*17c0*/  RET.REL.NODEC R2 `(_Z13computeForcesPdS_S_S_iiiS_d) ;  /* 0xffffffe8020c7950 */ /* 0x000fea0003c3ffff */
        .type           $_Z13computeForcesPdS_S_S_iiiS_d$__internal_accurate_pow,@function
        .size           $_Z13computeForcesPdS_S_S_iiiS_d$__internal_accurate_pow,(.L_x_51 - $_Z13computeForcesPdS_S_S_iiiS_d$__internal_accurate_pow)
$_Z13computeForcesPdS_S_S_iiiS_d$__internal_accurate_pow:
[----:B------:R-:W-:Y:S01]  /*17d0*/  ISETP.GT.U32.AND P1, PT, R25, 0xfffff, PT ;  /* 0x000fffff1900780c */ /* 0x000fe20003f24070 */
[--C-:B------:R-:W-:Y:S01]  /*17e0*/  IMAD.MOV.U32 R16, RZ, RZ, R25.reuse ;  /* 0x000000ffff107224 */ /* 0x100fe200078e0019 */
[----:B------:R-:W-:Y:S01]  /*17f0*/  UMOV UR4, 0x7d2cafe2 ;  /* 0x7d2cafe200047882 */ /* 0x000fe20000000000 */
[----:B------:R-:W-:Y:S01]  /*1800*/  IMAD.MOV.U32 R20, RZ, RZ, R24 ;  /* 0x000000ffff147224 */ /* 0x000fe200078e0018 */
[----:B------:R-:W-:Y:S01]  /*1810*/  UMOV UR5, 0x3eb0f5ff ;  /* 0x3eb0f5ff00057882 */ /* 0x000fe20000000000 */
[----:B------:R-:W-:Y:S01]  /*1820*/  IMAD.MOV.U32 R18, RZ, RZ, RZ ;  /* 0x000000ffff127224 */ /* 0x000fe200078e00ff */
[----:B------:R-:W-:Y:S01]  /*1830*/  SHF.R.U32.HI R36, RZ, 0x14, R25 ;  /* 0x00000014ff247819 */ /* 0x000fe20000011619 */
[----:B------:R-:W-:Y:S01]  /*1840*/  UMOV UR10, 0x3b39803f ;  /* 0x3b39803f000a7882 */ /* 0x000fe20000000000 */
[----:B------:R-:W-:-:S05]  /*1850*/  UMOV UR11, 0x3c7abc9e ;  /* 0x3c7abc9e000b7882 */ /* 0x000fca0000000000 */
[----:B------:R-:W-:-:S10]  /*1860*/  @!P1 DMUL R28, R24, 1.80143985094819840000e+16 ;  /* 0x43500000181c9828 */ /* 0x000fd40000000000 */
[----:B------:R-:W-:Y:S01]  /*1870*/  @!P1 IMAD.MOV.U32 R16, RZ, RZ, R29 ;  /* 0x000000ffff109224 */ /* 0x000fe200078e001d */
[----:B------:R-:W-:Y:S01]  /*1880*/  @!P1 LEA.HI R36, R29, 0xffffffca, RZ, 0xc ;  /* 0xffffffca1d249811 */ /* 0x000fe200078f60ff */
[----:B------:R-:W-:-:S03]  /*1890*/  @!P1 IMAD.MOV.U32 R20, RZ, RZ, R28 ;  /* 0x000000ffff149224 */ /* 0x000fc600078e001c */
[----:B------:R-:W-:-:S04]  /*18a0*/  LOP3.LUT R16, R16, 0x800fffff, RZ, 0xc0, !PT ;  /* 0x800fffff10107812 */ /* 0x000fc800078ec0ff */
[----:B------:R-:W-:-:S04]  /*18b0*/  LOP3.LUT R21, R16, 0x3ff00000, RZ, 0xfc, !PT ;  /* 0x3ff0000010157812 */ /* 0x000fc800078efcff */
[----:B------:R-:W-:-:S13]  /*18c0*/  ISETP.GE.U32.AND P2, PT, R21, 0x3ff6a09f, PT ;  /* 0x3ff6a09f1500780c */ /* 0x000fda0003f46070 */
[----:B------:R-:W-:-:S04]  /*18d0*/  @P2 VIADD R17, R21, 0xfff00000 ;  /* 0xfff0000015112836 */ /* 0x000fc80000000000 */
[----:B------:R-:W-:-:S06]  /*18e0*/  @P2 IMAD.MOV.U32 R21, RZ, RZ, R17 ;  /* 0x000000ffff152224 */ /* 0x000fcc00078e0011 */
[C---:B------:R-:W-:Y:S02]  /*18f0*/  DADD R22, R20.reuse, 1 ;  /* 0x3ff0000014167429 */ /* 0x040fe40000000000 */
[----:B------:R-:W-:-:S04]  /*1900*/  DADD R20, R20, -1 ;  /* 0xbff0000014147429 */ /* 0x000fc80000000000 */
[----:B------:R-:W0:Y:S02]  /*1910*/  MUFU.RCP64H R19, R23 ;  /* 0x0000001700137308 */ /* 0x000e240000001800 */
[----:B0-----:R-:W-:Y:S01]  /*1920*/  DFMA R16, -R22, R18, 1 ;  /* 0x3ff000001610742b */ /* 0x001fe20000000112 */
[----:B------:R-:W-:Y:S02]  /*1930*/  IMAD.MOV.U32 R22, RZ, RZ, 0x41ad3b5a ;  /* 0x41ad3b5aff167424 */ /* 0x000fe400078e00ff */
[----:B------:R-:W-:-:S05]  /*1940*/  IMAD.MOV.U32 R23, RZ, RZ, 0x3ed0f5d2 ;  /* 0x3ed0f5d2ff177424 */ /* 0x000fca00078e00ff */
[----:B------:R-:W-:-:S08]  /*1950*/  DFMA R16, R16, R16, R16 ;  /* 0x000000101010722b */ /* 0x000fd00000000010 */
[----:B------:R-:W-:-:S08]  /*1960*/  DFMA R18, R18, R16, R18 ;  /* 0x000000101212722b */ /* 0x000fd00000000012 */
[----:B------:R-:W-:-:S08]  /*1970*/  DMUL R16, R20, R18 ;  /* 0x0000001214107228 */ /* 0x000fd00000000000 */
[----:B------:R-:W-:-:S08]  /*1980*/  DFMA R16, R20, R18, R16 ;  /* 0x000000121410722b */ /* 0x000fd00000000010 */
[----:B------:R-:W-:Y:S02]  /*1990*/  DADD R26, R20, -R16 ;  /* 0x00000000141a7229 */ /* 0x000fe40000000810 */
[----:B------:R-:W-:-:S06]  /*19a0*/  DMUL R28, R16, R16 ;  /* 0x00000010101c7228 */ /* 0x000fcc0000000000 */
[----:B------:R-:W-:-:S08]  /*19b0*/  DADD R26, R26, R26 ;  /* 0x000000001a1a7229 */ /* 0x000fd0000000001a */
[-C--:B------:R-:W-:Y:S02]  /*19c0*/  DFMA R20, R20, -R16.reuse, R26 ;  /* 0x800000101414722b */ /* 0x080fe4000000001a */
[----:B------:R-:W-:-:S06]  /*19d0*/  DMUL R26, R16, R16 ;  /* 0x00000010101a7228 */ /* 0x000fcc0000000000 */
[----:B------:R-:W-:Y:S02]  /*19e0*/  DMUL R18, R18, R20 ;  /* 0x0000001412127228 */ /* 0x000fe40000000000 */
[----:B------:R-:W-:Y:S01]  /*19f0*/  DFMA R22, R26, UR4, R22 ;  /* 0x000000041a167c2b */ /* 0x000fe20008000016 */
[----:B------:R-:W-:Y:S01]  /*1a00*/  UMOV UR4, 0x75488a3f ;  /* 0x75488a3f00047882 */ /* 0x000fe20000000000 */
[----:B------:R-:W-:-:S06]  /*1a10*/  UMOV UR5, 0x3ef3b20a ;  /* 0x3ef3b20a00057882 */ /* 0x000fcc0000000000 */
[----:B------:R-:W-:Y:S01]  /*1a20*/  DFMA R22, R26, R22, UR4 ;  /* 0x000000041a167e2b */ /* 0x000fe20008000016 */
        /* <DEDUP_REMOVED lines=14> */
[----:B------:R-:W-:-:S08]  /*1b10*/  DFMA R20, R26, R22, UR4 ;  /* 0x000000041a147e2b */ /* 0x000fd00008000016 */
[----:B------:R-:W-:Y:S01]  /*1b20*/  DADD R24, -R20, UR4 ;  /* 0x0000000414187e29 */ /* 0x000fe20008000100 */
[----:B------:R-:W-:Y:S01]  /*1b30*/  UMOV UR4, 0xb9e7b0 ;  /* 0x00b9e7b000047882 */ /* 0x000fe20000000000 */
[----:B------:R-:W-:-:S06]  /*1b40*/  UMOV UR5, 0x3c46a4cb ;  /* 0x3c46a4cb00057882 */ /* 0x000fcc0000000000 */
[----:B------:R-:W-:Y:S02]  /*1b50*/  DFMA R26, R26, R22, R24 ;  /* 0x000000161a1a722b */ /* 0x000fe40000000018 */
[----:B------:R-:W-:Y:S01]  /*1b60*/  DFMA R22, R16, R16, -R28 ;  /* 0x000000101016722b */ /* 0x000fe2000000081c */
[----:B------:R-:W-:Y:S02]  /*1b70*/  VIADD R25, R19, 0x100000 ;  /* 0x0010000013197836 */ /* 0x000fe40000000000 */
[----:B------:R-:W-:-:S03]  /*1b80*/  IMAD.MOV.U32 R24, RZ, RZ, R18 ;  /* 0x000000ffff187224 */ /* 0x000fc600078e0012 */
[----:B------:R-:W-:Y:S01]  /*1b90*/  DADD R26, R26, -UR4 ;  /* 0x800000041a1a7e29 */ /* 0x000fe20008000000 */
[----:B------:R-:W-:Y:S01]  /*1ba0*/  UMOV UR4, 0x80000000 ;  /* 0x8000000000047882 */ /* 0x000fe20000000000 */
[----:B------:R-:W-:Y:S01]  /*1bb0*/  UMOV UR5, 0x43300000 ;  /* 0x4330000000057882 */ /* 0x000fe20000000000 */
[C---:B------:R-:W-:Y:S02]  /*1bc0*/  DFMA R22, R16.reuse, R24, R22 ;  /* 0x000000181016722b */ /* 0x040fe40000000016 */
[----:B------:R-:W-:-:S08]  /*1bd0*/  DMUL R24, R16, R28 ;  /* 0x0000001c10187228 */ /* 0x000fd00000000000 */
[----:B------:R-:W-:-:S08]  /*1be0*/  DFMA R30, R16, R28, -R24 ;  /* 0x0000001c101e722b */ /* 0x000fd00000000818 */
[----:B------:R-:W-:-:S08]  /*1bf0*/  DFMA R30, R18, R28, R30 ;  /* 0x0000001c121e722b */ /* 0x000fd0000000001e */
[----:B------:R-:W-:Y:S02]  /*1c00*/  DFMA R30, R16, R22, R30 ;  /* 0x00000016101e722b */ /* 0x000fe4000000001e */
[----:B------:R-:W-:-:S08]  /*1c10*/  DADD R22, R20, R26 ;  /* 0x0000000014167229 */ /* 0x000fd0000000001a */
[----:B------:R-:W-:Y:S02]  /*1c20*/  DADD R28, R20, -R22 ;  /* 0x00000000141c7229 */ /* 0x000fe40000000816 */
[----:B------:R-:W-:-:S06]  /*1c30*/  DMUL R20, R22, R24 ;  /* 0x0000001816147228 */ /* 0x000fcc0000000000 */
[----:B------:R-:W-:Y:S02]  /*1c40*/  DADD R28, R26, R28 ;  /* 0x000000001a1c7229 */ /* 0x000fe4000000001c */
[----:B------:R-:W-:-:S08]  /*1c50*/  DFMA R26, R22, R24, -R20 ;  /* 0x00000018161a722b */ /* 0x000fd00000000814 */
[----:B------:R-:W-:-:S08]  /*1c60*/  DFMA R26, R22, R30, R26 ;  /* 0x0000001e161a722b */ /* 0x000fd0000000001a */
[----:B------:R-:W-:-:S08]  /*1c70*/  DFMA R28, R28, R24, R26 ;  /* 0x000000181c1c722b */ /* 0x000fd0000000001a */
[----:B------:R-:W-:-:S08]  /*1c80*/  DADD R24, R20, R28 ;  /* 0x0000000014187229 */ /* 0x000fd0000000001c */
[--C-:B------:R-:W-:Y:S02]  /*1c90*/  DADD R22, R16, R24.reuse ;  /* 0x0000000010167229 */ /* 0x100fe40000000018 */
[----:B------:R-:W-:-:S06]  /*1ca0*/  DADD R20, R20, -R24 ;  /* 0x0000000014147229 */ /* 0x000fcc0000000818 */
[----:B------:R-:W-:Y:S02]  /*1cb0*/  DADD R16, R16, -R22 ;  /* 0x0000000010107229 */ /* 0x000fe40000000816 */
[----:B------:R-:W-:-:S06]  /*1cc0*/  DADD R20, R28, R20 ;  /* 0x000000001c147229 */ /* 0x000fcc0000000014 */
[----:B------:R-:W-:-:S08]  /*1cd0*/  DADD R16, R24, R16 ;  /* 0x0000000018107229 */ /* 0x000fd00000000010 */
[----:B------:R-:W-:Y:S01]  /*1ce0*/  DADD R20, R20, R16 ;  /* 0x0000000014147229 */ /* 0x000fe20000000010 */
[C---:B------:R-:W-:Y:S01]  /*1cf0*/  VIADD R16, R36.reuse, 0xfffffc01 ;  /* 0xfffffc0124107836 */ /* 0x040fe20000000000 */
[----:B------:R-:W-:-:S06]  /*1d00*/  @P2 IADD3 R16, PT, PT, R36, -0x3fe, RZ ;  /* 0xfffffc0224102810 */ /* 0x000fcc0007ffe0ff */
[----:B------:R-:W-:Y:S01]  /*1d10*/  DADD R20, R18, R20 ;  /* 0x0000000012147229 */ /* 0x000fe20000000014 */
[----:B------:R-:W-:Y:S01]  /*1d20*/  LOP3.LUT R18, R16, 0x80000000, RZ, 0x3c, !PT ;  /* 0x8000000010127812 */ /* 0x000fe200078e3cff */
[----:B------:R-:W-:-:S06]  /*1d30*/  IMAD.MOV.U32 R19, RZ, RZ, 0x43300000 ;  /* 0x43300000ff137424 */ /* 0x000fcc00078e00ff */
[----:B------:R-:W-:Y:S02]  /*1d40*/  DADD R24, R22, R20 ;  /* 0x0000000016187229 */ /* 0x000fe40000000014 */
[----:B------:R-:W-:Y:S01]  /*1d50*/  DADD R18, R18, -UR4 ;  /* 0x8000000412127e29 */ /* 0x000fe20008000000 */
[----:B------:R-:W-:Y:S01]  /*1d60*/  UMOV UR4, 0xfefa39ef ;  /* 0xfefa39ef00047882 */ /* 0x000fe20000000000 */
[----:B------:R-:W-:-:S04]  /*1d70*/  UMOV UR5, 0x3fe62e42 ;  /* 0x3fe62e4200057882 */ /* 0x000fc80000000000 */
[--C-:B------:R-:W-:Y:S02]  /*1d80*/  DADD R22, R22, -R24.reuse ;  /* 0x0000000016167229 */ /* 0x100fe40000000818 */
[----:B------:R-:W-:-:S06]  /*1d90*/  DFMA R16, R18, UR4, R24 ;  /* 0x0000000412107c2b */ /* 0x000fcc0008000018 */
[----:B------:R-:W-:Y:S02]  /*1da0*/  DADD R22, R20, R22 ;  /* 0x0000000014167229 */ /* 0x000fe40000000016 */
[----:B------:R-:W-:Y:S01]  /*1db0*/  DFMA R26, R18, -UR4, R16 ;  /* 0x80000004121a7c2b */ /* 0x000fe20008000010 */
[----:B------:R-:W-:-:S05]  /*1dc0*/  IMAD.SHL.U32 R20, R35, 0x2, RZ ;  /* 0x0000000223147824 */ /* 0x000fca00078e00ff */
[----:B------:R-:W-:Y:S02]  /*1dd0*/  ISETP.GT.U32.AND P1, PT, R20, -0x2000001, PT ;  /* 0xfdffffff1400780c */ /* 0x000fe40003f24070 */
[----:B------:R-:W-:Y:S01]  /*1de0*/  DADD R26, -R24, R26 ;  /* 0x00000000181a7229 */ /* 0x000fe2000000011a */
[----:B------:R-:W-:Y:S01]  /*1df0*/  LOP3.LUT R25, R35, 0xff0fffff, RZ, 0xc0, !PT ;  /* 0xff0fffff23197812 */ /* 0x000fe200078ec0ff */
[----:B------:R-:W-:-:S03]  /*1e00*/  IMAD.MOV.U32 R24, RZ, RZ, R34 ;  /* 0x000000ffff187224 */ /* 0x000fc600078e0022 */
[----:B------:R-:W-:-:S03]  /*1e10*/  SEL R25, R25, R35, P1 ;  /* 0x0000002319197207 */ /* 0x000fc60000800000 */
[----:B------:R-:W-:-:S08]  /*1e20*/  DADD R22, R22, -R26 ;  /* 0x0000000016167229 */ /* 0x000fd0000000081a */
[----:B------:R-:W-:-:S08]  /*1e30*/  DFMA R18, R18, UR10, R22 ;  /* 0x0000000a12127c2b */ /* 0x000fd00008000016 */
[----:B------:R-:W-:-:S08]  /*1e40*/  DADD R20, R16, R18 ;  /* 0x0000000010147229 */ /* 0x000fd00000000012 */
[----:B------:R-:W-:Y:S02]  /*1e50*/  DADD R22, R16, -R20 ;  /* 0x0000000010167229 */ /* 0x000fe40000000814 */
[----:B------:R-:W-:-:S06]  /*1e60*/  DMUL R16, R20, R24 ;  /* 0x0000001814107228 */ /* 0x000fcc0000000000 */
[----:B------:R-:W-:Y:S02]  /*1e70*/  DADD R22, R18, R22 ;  /* 0x0000000012167229 */ /* 0x000fe40000000016 */
[----:B------:R-:W-:-:S08]  /*1e80*/  DFMA R20, R20, R24, -R16 ;  /* 0x000000181414722b */ /* 0x000fd00000000810 */
[----:B------:R-:W-:Y:S01]  /*1e90*/  DFMA R22, R22, R24, R20 ;  /* 0x000000181616722b */ /* 0x000fe20000000014 */
[----:B------:R-:W-:Y:S02]  /*1ea0*/  IMAD.MOV.U32 R20, RZ, RZ, 0x652b82fe ;  /* 0x652b82feff147424 */ /* 0x000fe400078e00ff */
[----:B------:R-:W-:-:S05]  /*1eb0*/  IMAD.MOV.U32 R21, RZ, RZ, 0x3ff71547 ;  /* 0x3ff71547ff157424 */ /* 0x000fca00078e00ff */
[----:B------:R-:W-:-:S08]  /*1ec0*/  DADD R18, R16, R22 ;  /* 0x0000000010127229 */ /* 0x000fd00000000016 */
[----:B------:R-:W-:Y:S02]  /*1ed0*/  DFMA R20, R18, R20, 6.75539944105574400000e+15 ;  /* 0x433800001214742b */ /* 0x000fe40000000014 */
[----:B------:R-:W-:Y:S01]  /*1ee0*/  FSETP.GEU.AND P1, PT, |R19|, 4.1917929649353027344, PT ;  /* 0x4086232b1300780b */ /* 0x000fe20003f2e200 */
[----:B------:R-:W-:-:S05]  /*1ef0*/  DADD R16, R16, -R18 ;  /* 0x0000000010107229 */ /* 0x000fca0000000812 */
[----:B------:R-:W-:-:S03]  /*1f00*/  DADD R24, R20, -6.75539944105574400000e+15 ;  /* 0xc338000014187429 */ /* 0x000fc60000000000 */
[----:B------:R-:W-:-:S05]  /*1f10*/  DADD R22, R22, R16 ;  /* 0x0000000016167229 */ /* 0x000fca0000000010 */
[----:B------:R-:W-:Y:S01]  /*1f20*/  DFMA R26, R24, -UR4, R18 ;  /* 0x80000004181a7c2b */ /* 0x000fe20008000012 */
[----:B------:R-:W-:Y:S01]  /*1f30*/  UMOV UR4, 0x3b39803f ;  /* 0x3b39803f00047882 */ /* 0x000fe20000000000 */
[----:B------:R-:W-:-:S06]  /*1f40*/  UMOV UR5, 0x3c7abc9e ;  /* 0x3c7abc9e00057882 */ /* 0x000fcc0000000000 */
[----:B------:R-:W-:Y:S01]  /*1f50*/  DFMA R24, R24, -UR4, R26 ;  /* 0x8000000418187c2b */ /* 0x000fe2000800001a */
[----:B------:R-:W-:Y:S01]  /*1f60*/  UMOV UR4, 0x69ce2bdf ;  /* 0x69ce2bdf00047882 */ /* 0x000fe20000000000 */
[----:B------:R-:W-:Y:S01]  /*1f70*/  IMAD.MOV.U32 R26, RZ, RZ, -0x35dec16 ;  /* 0xfca213eaff1a7424 */ /* 0x000fe200078e00ff */
[----:B------:R-:W-:Y:S01]  /*1f80*/  UMOV UR5, 0x3e5ade15 ;  /* 0x3e5ade1500057882 */ /* 0x000fe20000000000 */
[----:B------:R-:W-:-:S06]  /*1f90*/  IMAD.MOV.U32 R27, RZ, RZ, 0x3e928af3 ;  /* 0x3e928af3ff1b7424 */ /* 0x000fcc00078e00ff */
        /* <DEDUP_REMOVED lines=25> */
[----:B------:R-:W-:-:S08]  /*2130*/  DFMA R26, R24, R26, 1 ;  /* 0x3ff00000181a742b */ /* 0x000fd0000000001a */
[----:B------:R-:W-:-:S10]  /*2140*/  DFMA R24, R24, R26, 1 ;  /* 0x3ff000001818742b */ /* 0x000fd4000000001a */
[----:B------:R-:W-:Y:S02]  /*2150*/  IMAD R17, R20, 0x100000, R25 ;  /* 0x0010000014117824 */ /* 0x000fe400078e0219 */
[----:B------:R-:W-:Y:S01]  /*2160*/  IMAD.MOV.U32 R16, RZ, RZ, R24 ;  /* 0x000000ffff107224 */ /* 0x000fe200078e0018 */
[----:B------:R-:W-:Y:S06]  /*2170*/  @!P1 BRA `(.L_x_46) ;  /* 0x0000000000309947 */ /* 0x000fec0003800000 */
[----:B------:R-:W-:Y:S01]  /*2180*/  FSETP.GEU.AND P2, PT, |R19|, 4.2275390625, PT ;  /* 0x408748001300780b */ /* 0x000fe20003f4e200 */
[C---:B------:R-:W-:Y:S02]  /*2190*/  DADD R26, R18.reuse, +INF ;  /* 0x7ff00000121a7429 */ /* 0x040fe40000000000 */
[----:B------:R-:W-:-:S08]  /*21a0*/  DSETP.GEU.AND P1, PT, R18, RZ, PT ;  /* 0x000000ff1200722a */ /* 0x000fd00003f2e000 */
[----:B------:R-:W-:Y:S02]  /*21b0*/  FSEL R17, R27, RZ, P1 ;  /* 0x000000ff1b117208 */ /* 0x000fe40000800000 */
[----:B------:R-:W-:-:S04]  /*21c0*/  @!P2 LEA.HI R16, R20, R20, RZ, 0x1 ;  /* 0x000000141410a211 */ /* 0x000fc800078f08ff */
[----:B------:R-:W-:Y:S02]  /*21d0*/  @!P2 SHF.R.S32.HI R19, RZ, 0x1, R16 ;  /* 0x00000001ff13a819 */ /* 0x000fe40000011410 */
[----:B------:R-:W-:-:S03]  /*21e0*/  FSEL R16, R26, RZ, P1 ;  /* 0x000000ff1a107208 */ /* 0x000fc60000800000 */
[----:B------:R-:W-:Y:S02]  /*21f0*/  @!P2 IMAD.IADD R18, R20, 0x1, -R19 ;  /* 0x000000011412a824 */ /* 0x000fe400078e0a13 */
[----:B------:R-:W-:-:S03]  /*2200*/  @!P2 IMAD R25, R19, 0x100000, R25 ;  /* 0x001000001319a824 */ /* 0x000fc600078e0219 */
[----:B------:R-:W-:Y:S01]  /*2210*/  @!P2 LEA R19, R18, 0x3ff00000, 0x14 ;  /* 0x3ff000001213a811 */ /* 0x000fe200078ea0ff */
[----:B------:R-:W-:-:S06]  /*2220*/  @!P2 IMAD.MOV.U32 R18, RZ, RZ, RZ ;  /* 0x000000ffff12a224 */ /* 0x000fcc00078e00ff */
[----:B------:R-:W-:-:S11]  /*2230*/  @!P2 DMUL R16, R24, R18 ;  /* 0x000000121810a228 */ /* 0x000fd60000000000 */
.L_x_46:
[----:B------:R-:W-:Y:S01]  /*2240*/  DFMA R22, R22, R16, R16 ;  /* 0x000000101616722b */ /* 0x000fe20000000010 */
[----:B------:R-:W-:Y:S01]  /*2250*/  IMAD.MOV.U32 R18, RZ, RZ, R0 ;  /* 0x000000ffff127224 */ /* 0x000fe200078e0000 */
[----:B------:R-:W-:Y:S01]  /*2260*/  DSETP.NEU.AND P1, PT, |R16|, +INF , PT ;  /* 0x7ff000001000742a */ /* 0x000fe20003f2d200 */
[----:B------:R-:W-:-:S07]  /*2270*/  IMAD.MOV.U32 R19, RZ, RZ, 0x0 ;  /* 0x00000000ff137424 */ /* 0x000fce00078e00ff */
[----:B------:R-:W-:Y:S02]  /*2280*/  FSEL R16, R16, R22, !P1 ;  /* 0x0000001610107208 */ /* 0x000fe40004800000 */
[----:B------:R-:W-:Y:S01]  /*2290*/  FSEL R17, R17, R23, !P1 ;  /* 0x0000001711117208 */ /* 0x000fe20004800000 */
[----:B------:R-:W-:Y:S06]  /*22a0*/  RET.REL.NODEC R18 `(_Z13computeForcesPdS_S_S_iiiS_d) ;  /* 0xffffffdc12547950 */ /* 0x000fec0003c3ffff */
.L_x_47:
        /* <DEDUP_REMOVED lines=13> */
.L_x_51:


//--------------------- .nv.shared.reserved.0     --------------------------
	.section	.nv.shared.reserved.0,"aw",@nobits
	.weak		__nv_reservedSMEM_offset_0_alias
	.size		__nv_reservedSMEM_offset_0_alias, 0, 64
	.other		__nv_reservedSMEM_offset_0_alias,@"STO_CUDA_RESERVED_SHARED STV_DEFAULT"
__nv_reservedSMEM_offset_0_alias:
	.zero		0
	.zero		64


//--------------------- .nv.constant0._Z19integrateVelocitiesPdS_S_S_S_S_id --------------------------
	.section	.nv.constant0._Z19integrateVelocitiesPdS_S_S_S_S_id,"a",@progbits
	.sectionflags	@""
	.align	4
.nv.constant0._Z19integrateVelocitiesPdS_S_S_S_S_id:
	.zero		960


//--------------------- .nv.constant0._Z18integratePositionsiPdS_S_S_S_S_S_S_idS_i --------------------------
	.section	.nv.constant0._Z18integratePositionsiPdS_S_S_S_S_S_S_idS_i,"a",@progbits
	.sectionflags	@""
	.align	4
.nv.constant0._Z18integratePositionsiPdS_S_S_S_S_S_S_idS_i:
	.zero		996


//--------------------- .nv.constant0._Z22aggregateAccelerationsPdS_S_S_PKdi --------------------------
	.section	.nv.constant0._Z22aggregateAccelerationsPdS_S_S_PKdi,"a",@progbits
	.sectionflags	@""
	.align	4
.nv.constant0._Z22aggregateAccelerationsPdS_S_S_PKdi:
	.zero		940


//--------------------- .nv.constant0._Z13computeForcesPdS_S_S_iiiS_d --------------------------
	.section	.nv.constant0._Z13computeForcesPdS_S_S_iiiS_d,"a",@progbits
	.sectionflags	@""
	.align	4
.nv.constant0._Z13computeForcesPdS_S_S_iiiS_d:
	.zero		960


//--------------------- SYMBOLS --------------------------

	.type		.nv.reservedSmem.offset0,@object
	.size		.nv.reservedSmem.offset0,0x4
